//
// Generated by NVIDIA NVVM Compiler
//
// Compiler Build ID: CL-36424714
// Cuda compilation tools, release 13.0, V13.0.88
// Based on NVVM 20.0.0
//

.version 9.0
.target sm_100
.address_size 64

	// .globl	_Z21ParSpaRyserCudaKernelPiS_PdiS0_S0_xxx

.visible .entry _Z21ParSpaRyserCudaKernelPiS_PdiS0_S0_xxx(
	.param .u64 .ptr .align 1 _Z21ParSpaRyserCudaKernelPiS_PdiS0_S0_xxx_param_0,
	.param .u64 .ptr .align 1 _Z21ParSpaRyserCudaKernelPiS_PdiS0_S0_xxx_param_1,
	.param .u64 .ptr .align 1 _Z21ParSpaRyserCudaKernelPiS_PdiS0_S0_xxx_param_2,
	.param .u32 _Z21ParSpaRyserCudaKernelPiS_PdiS0_S0_xxx_param_3,
	.param .u64 .ptr .align 1 _Z21ParSpaRyserCudaKernelPiS_PdiS0_S0_xxx_param_4,
	.param .u64 .ptr .align 1 _Z21ParSpaRyserCudaKernelPiS_PdiS0_S0_xxx_param_5,
	.param .u64 _Z21ParSpaRyserCudaKernelPiS_PdiS0_S0_xxx_param_6,
	.param .u64 _Z21ParSpaRyserCudaKernelPiS_PdiS0_S0_xxx_param_7,
	.param .u64 _Z21ParSpaRyserCudaKernelPiS_PdiS0_S0_xxx_param_8
)
{
	.local .align 8 .b8 	__local_depot0[312];
	.reg .b64 	%SP;
	.reg .b64 	%SPL;
	.reg .pred 	%p<70>;
	.reg .b32 	%r<218>;
	.reg .b64 	%rd<162>;
	.reg .b64 	%fd<262>;

	mov.u64 	%SPL, __local_depot0;
	ld.param.u64 	%rd25, [_Z21ParSpaRyserCudaKernelPiS_PdiS0_S0_xxx_param_1];
	ld.param.u64 	%rd26, [_Z21ParSpaRyserCudaKernelPiS_PdiS0_S0_xxx_param_2];
	ld.param.u32 	%r71, [_Z21ParSpaRyserCudaKernelPiS_PdiS0_S0_xxx_param_3];
	ld.param.u64 	%rd27, [_Z21ParSpaRyserCudaKernelPiS_PdiS0_S0_xxx_param_5];
	ld.param.u64 	%rd22, [_Z21ParSpaRyserCudaKernelPiS_PdiS0_S0_xxx_param_6];
	ld.param.u64 	%rd23, [_Z21ParSpaRyserCudaKernelPiS_PdiS0_S0_xxx_param_7];
	ld.param.u64 	%rd24, [_Z21ParSpaRyserCudaKernelPiS_PdiS0_S0_xxx_param_8];
	cvta.to.global.u64 	%rd1, %rd27;
	cvta.to.global.u64 	%rd2, %rd26;
	cvta.to.global.u64 	%rd3, %rd25;
	add.u64 	%rd4, %SPL, 0;
	setp.lt.s32 	%p1, %r71, 1;
	@%p1 bra 	$L__BB0_13;
	and.b32  	%r1, %r71, 15;
	setp.lt.u32 	%p2, %r71, 16;
	mov.b32 	%r188, 0;
	@%p2 bra 	$L__BB0_4;
	and.b32  	%r188, %r71, 2147483632;
	mov.b32 	%r186, 0;
$L__BB0_3:
	.pragma "nounroll";
	mul.wide.u32 	%rd29, %r186, 8;
	add.s64 	%rd30, %rd1, %rd29;
	ld.global.f64 	%fd28, [%rd30];
	add.s64 	%rd31, %rd4, %rd29;
	st.local.f64 	[%rd31], %fd28;
	ld.global.f64 	%fd29, [%rd30+8];
	st.local.f64 	[%rd31+8], %fd29;
	ld.global.f64 	%fd30, [%rd30+16];
	st.local.f64 	[%rd31+16], %fd30;
	ld.global.f64 	%fd31, [%rd30+24];
	st.local.f64 	[%rd31+24], %fd31;
	ld.global.f64 	%fd32, [%rd30+32];
	st.local.f64 	[%rd31+32], %fd32;
	ld.global.f64 	%fd33, [%rd30+40];
	st.local.f64 	[%rd31+40], %fd33;
	ld.global.f64 	%fd34, [%rd30+48];
	st.local.f64 	[%rd31+48], %fd34;
	ld.global.f64 	%fd35, [%rd30+56];
	st.local.f64 	[%rd31+56], %fd35;
	ld.global.f64 	%fd36, [%rd30+64];
	st.local.f64 	[%rd31+64], %fd36;
	ld.global.f64 	%fd37, [%rd30+72];
	st.local.f64 	[%rd31+72], %fd37;
	ld.global.f64 	%fd38, [%rd30+80];
	st.local.f64 	[%rd31+80], %fd38;
	ld.global.f64 	%fd39, [%rd30+88];
	st.local.f64 	[%rd31+88], %fd39;
	ld.global.f64 	%fd40, [%rd30+96];
	st.local.f64 	[%rd31+96], %fd40;
	ld.global.f64 	%fd41, [%rd30+104];
	st.local.f64 	[%rd31+104], %fd41;
	ld.global.f64 	%fd42, [%rd30+112];
	st.local.f64 	[%rd31+112], %fd42;
	ld.global.f64 	%fd43, [%rd30+120];
	st.local.f64 	[%rd31+120], %fd43;
	add.s32 	%r186, %r186, 16;
	setp.ne.s32 	%p3, %r186, %r188;
	@%p3 bra 	$L__BB0_3;
$L__BB0_4:
	setp.eq.s32 	%p4, %r1, 0;
	@%p4 bra 	$L__BB0_13;
	and.b32  	%r6, %r71, 7;
	setp.lt.u32 	%p5, %r1, 8;
	@%p5 bra 	$L__BB0_7;
	mul.wide.u32 	%rd32, %r188, 8;
	add.s64 	%rd33, %rd1, %rd32;
	ld.global.f64 	%fd44, [%rd33];
	add.s64 	%rd34, %rd4, %rd32;
	st.local.f64 	[%rd34], %fd44;
	ld.global.f64 	%fd45, [%rd33+8];
	st.local.f64 	[%rd34+8], %fd45;
	ld.global.f64 	%fd46, [%rd33+16];
	st.local.f64 	[%rd34+16], %fd46;
	ld.global.f64 	%fd47, [%rd33+24];
	st.local.f64 	[%rd34+24], %fd47;
	ld.global.f64 	%fd48, [%rd33+32];
	st.local.f64 	[%rd34+32], %fd48;
	ld.global.f64 	%fd49, [%rd33+40];
	st.local.f64 	[%rd34+40], %fd49;
	ld.global.f64 	%fd50, [%rd33+48];
	st.local.f64 	[%rd34+48], %fd50;
	ld.global.f64 	%fd51, [%rd33+56];
	st.local.f64 	[%rd34+56], %fd51;
	add.s32 	%r188, %r188, 8;
$L__BB0_7:
	setp.eq.s32 	%p6, %r6, 0;
	@%p6 bra 	$L__BB0_13;
	and.b32  	%r9, %r71, 3;
	setp.lt.u32 	%p7, %r6, 4;
	@%p7 bra 	$L__BB0_10;
	mul.wide.u32 	%rd35, %r188, 8;
	add.s64 	%rd36, %rd1, %rd35;
	ld.global.f64 	%fd52, [%rd36];
	add.s64 	%rd37, %rd4, %rd35;
	st.local.f64 	[%rd37], %fd52;
	ld.global.f64 	%fd53, [%rd36+8];
	st.local.f64 	[%rd37+8], %fd53;
	ld.global.f64 	%fd54, [%rd36+16];
	st.local.f64 	[%rd37+16], %fd54;
	ld.global.f64 	%fd55, [%rd36+24];
	st.local.f64 	[%rd37+24], %fd55;
	add.s32 	%r188, %r188, 4;
$L__BB0_10:
	setp.eq.s32 	%p8, %r9, 0;
	@%p8 bra 	$L__BB0_13;
	mov.b32 	%r191, 0;
$L__BB0_12:
	.pragma "nounroll";
	mul.wide.u32 	%rd38, %r188, 8;
	add.s64 	%rd39, %rd1, %rd38;
	ld.global.f64 	%fd56, [%rd39];
	add.s64 	%rd40, %rd4, %rd38;
	st.local.f64 	[%rd40], %fd56;
	add.s32 	%r188, %r188, 1;
	add.s32 	%r191, %r191, 1;
	setp.ne.s32 	%p9, %r191, %r9;
	@%p9 bra 	$L__BB0_12;
$L__BB0_13:
	mov.u32 	%r75, %tid.x;
	mov.u32 	%r76, %ctaid.x;
	mov.u32 	%r77, %ntid.x;
	mad.lo.s32 	%r78, %r76, %r77, %r75;
	cvt.s64.s32 	%rd5, %r78;
	mad.lo.s64 	%rd160, %rd24, %rd5, %rd22;
	add.s32 	%r79, %r78, 1;
	cvt.s64.s32 	%rd41, %r79;
	mad.lo.s64 	%rd42, %rd24, %rd41, %rd22;
	min.s64 	%rd7, %rd42, %rd23;
	add.s64 	%rd43, %rd160, -1;
	shr.s64 	%rd44, %rd43, 1;
	xor.b64  	%rd159, %rd44, %rd43;
	setp.lt.s32 	%p10, %r71, 2;
	@%p10 bra 	$L__BB0_31;
	mov.b32 	%r192, 0;
	add.s32 	%r117, %r71, -2;
$L__BB0_15:
	mov.u32 	%r18, %r192;
	and.b64  	%rd45, %rd159, 1;
	setp.eq.b64 	%p11, %rd45, 1;
	not.pred 	%p12, %p11;
	@%p12 bra 	$L__BB0_30;
	ld.param.u64 	%rd156, [_Z21ParSpaRyserCudaKernelPiS_PdiS0_S0_xxx_param_0];
	cvta.to.global.u64 	%rd46, %rd156;
	mul.wide.u32 	%rd47, %r18, 4;
	add.s64 	%rd48, %rd46, %rd47;
	ld.global.u32 	%r195, [%rd48];
	ld.global.u32 	%r20, [%rd48+4];
	setp.ge.s32 	%p13, %r195, %r20;
	@%p13 bra 	$L__BB0_30;
	add.s32 	%r81, %r195, 1;
	max.s32 	%r82, %r20, %r81;
	sub.s32 	%r21, %r82, %r195;
	sub.s32 	%r83, %r195, %r82;
	setp.gt.u32 	%p14, %r83, -16;
	@%p14 bra 	$L__BB0_20;
	mov.b32 	%r194, 0;
$L__BB0_19:
	.pragma "nounroll";
	mul.wide.s32 	%rd49, %r195, 8;
	add.s64 	%rd50, %rd2, %rd49;
	ld.global.f64 	%fd57, [%rd50];
	mul.wide.s32 	%rd51, %r195, 4;
	add.s64 	%rd52, %rd3, %rd51;
	ld.global.u32 	%r85, [%rd52];
	mul.wide.s32 	%rd53, %r85, 8;
	add.s64 	%rd54, %rd4, %rd53;
	ld.local.f64 	%fd58, [%rd54];
	add.f64 	%fd59, %fd57, %fd58;
	st.local.f64 	[%rd54], %fd59;
	ld.global.f64 	%fd60, [%rd50+8];
	ld.global.u32 	%r86, [%rd52+4];
	mul.wide.s32 	%rd55, %r86, 8;
	add.s64 	%rd56, %rd4, %rd55;
	ld.local.f64 	%fd61, [%rd56];
	add.f64 	%fd62, %fd60, %fd61;
	st.local.f64 	[%rd56], %fd62;
	ld.global.f64 	%fd63, [%rd50+16];
	ld.global.u32 	%r87, [%rd52+8];
	mul.wide.s32 	%rd57, %r87, 8;
	add.s64 	%rd58, %rd4, %rd57;
	ld.local.f64 	%fd64, [%rd58];
	add.f64 	%fd65, %fd63, %fd64;
	st.local.f64 	[%rd58], %fd65;
	ld.global.f64 	%fd66, [%rd50+24];
	ld.global.u32 	%r88, [%rd52+12];
	mul.wide.s32 	%rd59, %r88, 8;
	add.s64 	%rd60, %rd4, %rd59;
	ld.local.f64 	%fd67, [%rd60];
	add.f64 	%fd68, %fd66, %fd67;
	st.local.f64 	[%rd60], %fd68;
	ld.global.f64 	%fd69, [%rd50+32];
	ld.global.u32 	%r89, [%rd52+16];
	mul.wide.s32 	%rd61, %r89, 8;
	add.s64 	%rd62, %rd4, %rd61;
	ld.local.f64 	%fd70, [%rd62];
	add.f64 	%fd71, %fd69, %fd70;
	st.local.f64 	[%rd62], %fd71;
	ld.global.f64 	%fd72, [%rd50+40];
	ld.global.u32 	%r90, [%rd52+20];
	mul.wide.s32 	%rd63, %r90, 8;
	add.s64 	%rd64, %rd4, %rd63;
	ld.local.f64 	%fd73, [%rd64];
	add.f64 	%fd74, %fd72, %fd73;
	st.local.f64 	[%rd64], %fd74;
	ld.global.f64 	%fd75, [%rd50+48];
	ld.global.u32 	%r91, [%rd52+24];
	mul.wide.s32 	%rd65, %r91, 8;
	add.s64 	%rd66, %rd4, %rd65;
	ld.local.f64 	%fd76, [%rd66];
	add.f64 	%fd77, %fd75, %fd76;
	st.local.f64 	[%rd66], %fd77;
	ld.global.f64 	%fd78, [%rd50+56];
	ld.global.u32 	%r92, [%rd52+28];
	mul.wide.s32 	%rd67, %r92, 8;
	add.s64 	%rd68, %rd4, %rd67;
	ld.local.f64 	%fd79, [%rd68];
	add.f64 	%fd80, %fd78, %fd79;
	st.local.f64 	[%rd68], %fd80;
	ld.global.f64 	%fd81, [%rd50+64];
	ld.global.u32 	%r93, [%rd52+32];
	mul.wide.s32 	%rd69, %r93, 8;
	add.s64 	%rd70, %rd4, %rd69;
	ld.local.f64 	%fd82, [%rd70];
	add.f64 	%fd83, %fd81, %fd82;
	st.local.f64 	[%rd70], %fd83;
	ld.global.f64 	%fd84, [%rd50+72];
	ld.global.u32 	%r94, [%rd52+36];
	mul.wide.s32 	%rd71, %r94, 8;
	add.s64 	%rd72, %rd4, %rd71;
	ld.local.f64 	%fd85, [%rd72];
	add.f64 	%fd86, %fd84, %fd85;
	st.local.f64 	[%rd72], %fd86;
	ld.global.f64 	%fd87, [%rd50+80];
	ld.global.u32 	%r95, [%rd52+40];
	mul.wide.s32 	%rd73, %r95, 8;
	add.s64 	%rd74, %rd4, %rd73;
	ld.local.f64 	%fd88, [%rd74];
	add.f64 	%fd89, %fd87, %fd88;
	st.local.f64 	[%rd74], %fd89;
	ld.global.f64 	%fd90, [%rd50+88];
	ld.global.u32 	%r96, [%rd52+44];
	mul.wide.s32 	%rd75, %r96, 8;
	add.s64 	%rd76, %rd4, %rd75;
	ld.local.f64 	%fd91, [%rd76];
	add.f64 	%fd92, %fd90, %fd91;
	st.local.f64 	[%rd76], %fd92;
	ld.global.f64 	%fd93, [%rd50+96];
	ld.global.u32 	%r97, [%rd52+48];
	mul.wide.s32 	%rd77, %r97, 8;
	add.s64 	%rd78, %rd4, %rd77;
	ld.local.f64 	%fd94, [%rd78];
	add.f64 	%fd95, %fd93, %fd94;
	st.local.f64 	[%rd78], %fd95;
	ld.global.f64 	%fd96, [%rd50+104];
	ld.global.u32 	%r98, [%rd52+52];
	mul.wide.s32 	%rd79, %r98, 8;
	add.s64 	%rd80, %rd4, %rd79;
	ld.local.f64 	%fd97, [%rd80];
	add.f64 	%fd98, %fd96, %fd97;
	st.local.f64 	[%rd80], %fd98;
	ld.global.f64 	%fd99, [%rd50+112];
	ld.global.u32 	%r99, [%rd52+56];
	mul.wide.s32 	%rd81, %r99, 8;
	add.s64 	%rd82, %rd4, %rd81;
	ld.local.f64 	%fd100, [%rd82];
	add.f64 	%fd101, %fd99, %fd100;
	st.local.f64 	[%rd82], %fd101;
	ld.global.f64 	%fd102, [%rd50+120];
	ld.global.u32 	%r100, [%rd52+60];
	mul.wide.s32 	%rd83, %r100, 8;
	add.s64 	%rd84, %rd4, %rd83;
	ld.local.f64 	%fd103, [%rd84];
	add.f64 	%fd104, %fd102, %fd103;
	st.local.f64 	[%rd84], %fd104;
	add.s32 	%r195, %r195, 16;
	add.s32 	%r194, %r194, 16;
	and.b32  	%r101, %r21, -16;
	setp.ne.s32 	%p15, %r194, %r101;
	@%p15 bra 	$L__BB0_19;
$L__BB0_20:
	and.b32  	%r27, %r21, 15;
	setp.eq.s32 	%p16, %r27, 0;
	@%p16 bra 	$L__BB0_30;
	setp.lt.u32 	%p17, %r27, 8;
	@%p17 bra 	$L__BB0_23;
	mul.wide.s32 	%rd85, %r195, 8;
	add.s64 	%rd86, %rd2, %rd85;
	ld.global.f64 	%fd105, [%rd86];
	mul.wide.s32 	%rd87, %r195, 4;
	add.s64 	%rd88, %rd3, %rd87;
	ld.global.u32 	%r102, [%rd88];
	mul.wide.s32 	%rd89, %r102, 8;
	add.s64 	%rd90, %rd4, %rd89;
	ld.local.f64 	%fd106, [%rd90];
	add.f64 	%fd107, %fd105, %fd106;
	st.local.f64 	[%rd90], %fd107;
	ld.global.f64 	%fd108, [%rd86+8];
	ld.global.u32 	%r103, [%rd88+4];
	mul.wide.s32 	%rd91, %r103, 8;
	add.s64 	%rd92, %rd4, %rd91;
	ld.local.f64 	%fd109, [%rd92];
	add.f64 	%fd110, %fd108, %fd109;
	st.local.f64 	[%rd92], %fd110;
	ld.global.f64 	%fd111, [%rd86+16];
	ld.global.u32 	%r104, [%rd88+8];
	mul.wide.s32 	%rd93, %r104, 8;
	add.s64 	%rd94, %rd4, %rd93;
	ld.local.f64 	%fd112, [%rd94];
	add.f64 	%fd113, %fd111, %fd112;
	st.local.f64 	[%rd94], %fd113;
	ld.global.f64 	%fd114, [%rd86+24];
	ld.global.u32 	%r105, [%rd88+12];
	mul.wide.s32 	%rd95, %r105, 8;
	add.s64 	%rd96, %rd4, %rd95;
	ld.local.f64 	%fd115, [%rd96];
	add.f64 	%fd116, %fd114, %fd115;
	st.local.f64 	[%rd96], %fd116;
	ld.global.f64 	%fd117, [%rd86+32];
	ld.global.u32 	%r106, [%rd88+16];
	mul.wide.s32 	%rd97, %r106, 8;
	add.s64 	%rd98, %rd4, %rd97;
	ld.local.f64 	%fd118, [%rd98];
	add.f64 	%fd119, %fd117, %fd118;
	st.local.f64 	[%rd98], %fd119;
	ld.global.f64 	%fd120, [%rd86+40];
	ld.global.u32 	%r107, [%rd88+20];
	mul.wide.s32 	%rd99, %r107, 8;
	add.s64 	%rd100, %rd4, %rd99;
	ld.local.f64 	%fd121, [%rd100];
	add.f64 	%fd122, %fd120, %fd121;
	st.local.f64 	[%rd100], %fd122;
	ld.global.f64 	%fd123, [%rd86+48];
	ld.global.u32 	%r108, [%rd88+24];
	mul.wide.s32 	%rd101, %r108, 8;
	add.s64 	%rd102, %rd4, %rd101;
	ld.local.f64 	%fd124, [%rd102];
	add.f64 	%fd125, %fd123, %fd124;
	st.local.f64 	[%rd102], %fd125;
	ld.global.f64 	%fd126, [%rd86+56];
	ld.global.u32 	%r109, [%rd88+28];
	mul.wide.s32 	%rd103, %r109, 8;
	add.s64 	%rd104, %rd4, %rd103;
	ld.local.f64 	%fd127, [%rd104];
	add.f64 	%fd128, %fd126, %fd127;
	st.local.f64 	[%rd104], %fd128;
	add.s32 	%r195, %r195, 8;
$L__BB0_23:
	and.b32  	%r30, %r21, 7;
	setp.eq.s32 	%p18, %r30, 0;
	@%p18 bra 	$L__BB0_30;
	and.b32  	%r31, %r21, 3;
	setp.lt.u32 	%p19, %r30, 4;
	@%p19 bra 	$L__BB0_26;
	mul.wide.s32 	%rd105, %r195, 8;
	add.s64 	%rd106, %rd2, %rd105;
	ld.global.f64 	%fd129, [%rd106];
	mul.wide.s32 	%rd107, %r195, 4;
	add.s64 	%rd108, %rd3, %rd107;
	ld.global.u32 	%r110, [%rd108];
	mul.wide.s32 	%rd109, %r110, 8;
	add.s64 	%rd110, %rd4, %rd109;
	ld.local.f64 	%fd130, [%rd110];
	add.f64 	%fd131, %fd129, %fd130;
	st.local.f64 	[%rd110], %fd131;
	ld.global.f64 	%fd132, [%rd106+8];
	ld.global.u32 	%r111, [%rd108+4];
	mul.wide.s32 	%rd111, %r111, 8;
	add.s64 	%rd112, %rd4, %rd111;
	ld.local.f64 	%fd133, [%rd112];
	add.f64 	%fd134, %fd132, %fd133;
	st.local.f64 	[%rd112], %fd134;
	ld.global.f64 	%fd135, [%rd106+16];
	ld.global.u32 	%r112, [%rd108+8];
	mul.wide.s32 	%rd113, %r112, 8;
	add.s64 	%rd114, %rd4, %rd113;
	ld.local.f64 	%fd136, [%rd114];
	add.f64 	%fd137, %fd135, %fd136;
	st.local.f64 	[%rd114], %fd137;
	ld.global.f64 	%fd138, [%rd106+24];
	ld.global.u32 	%r113, [%rd108+12];
	mul.wide.s32 	%rd115, %r113, 8;
	add.s64 	%rd116, %rd4, %rd115;
	ld.local.f64 	%fd139, [%rd116];
	add.f64 	%fd140, %fd138, %fd139;
	st.local.f64 	[%rd116], %fd140;
	add.s32 	%r195, %r195, 4;
$L__BB0_26:
	setp.eq.s32 	%p20, %r31, 0;
	@%p20 bra 	$L__BB0_30;
	mul.wide.s32 	%rd117, %r195, 8;
	add.s64 	%rd10, %rd2, %rd117;
	ld.global.f64 	%fd141, [%rd10];
	mul.wide.s32 	%rd118, %r195, 4;
	add.s64 	%rd11, %rd3, %rd118;
	ld.global.u32 	%r114, [%rd11];
	mul.wide.s32 	%rd119, %r114, 8;
	add.s64 	%rd120, %rd4, %rd119;
	ld.local.f64 	%fd142, [%rd120];
	add.f64 	%fd143, %fd141, %fd142;
	st.local.f64 	[%rd120], %fd143;
	setp.eq.s32 	%p21, %r31, 1;
	@%p21 bra 	$L__BB0_30;
	ld.global.f64 	%fd144, [%rd10+8];
	ld.global.u32 	%r115, [%rd11+4];
	mul.wide.s32 	%rd121, %r115, 8;
	add.s64 	%rd122, %rd4, %rd121;
	ld.local.f64 	%fd145, [%rd122];
	add.f64 	%fd146, %fd144, %fd145;
	st.local.f64 	[%rd122], %fd146;
	setp.eq.s32 	%p22, %r31, 2;
	@%p22 bra 	$L__BB0_30;
	ld.global.f64 	%fd147, [%rd10+16];
	ld.global.u32 	%r116, [%rd11+8];
	mul.wide.s32 	%rd123, %r116, 8;
	add.s64 	%rd124, %rd4, %rd123;
	ld.local.f64 	%fd148, [%rd124];
	add.f64 	%fd149, %fd147, %fd148;
	st.local.f64 	[%rd124], %fd149;
$L__BB0_30:
	shr.s64 	%rd159, %rd159, 1;
	add.s32 	%r192, %r18, 1;
	setp.eq.s32 	%p23, %r18, %r117;
	@%p23 bra 	$L__BB0_31;
	bra.uni 	$L__BB0_15;
$L__BB0_31:
	setp.lt.s32 	%p24, %r71, 1;
	mov.b32 	%r210, 0;
	mov.f64 	%fd253, 0d3FF0000000000000;
	@%p24 bra 	$L__BB0_44;
	and.b32  	%r16, %r71, 15;
	setp.lt.u32 	%p25, %r71, 16;
	mov.f64 	%fd253, 0d3FF0000000000000;
	mov.b32 	%r199, 0;
	mov.u32 	%r210, %r199;
	@%p25 bra 	$L__BB0_35;
	and.b32  	%r199, %r71, 2147483632;
	mov.f64 	%fd253, 0d3FF0000000000000;
	mov.b32 	%r211, 0;
	mov.u32 	%r210, %r211;
$L__BB0_34:
	.pragma "nounroll";
	mul.wide.u32 	%rd125, %r211, 8;
	add.s64 	%rd126, %rd4, %rd125;
	ld.local.f64 	%fd154, [%rd126];
	setp.eq.f64 	%p26, %fd154, 0d0000000000000000;
	mul.f64 	%fd155, %fd253, %fd154;
	selp.f64 	%fd156, %fd253, %fd155, %p26;
	selp.u32 	%r122, 1, 0, %p26;
	add.s32 	%r123, %r210, %r122;
	ld.local.f64 	%fd157, [%rd126+8];
	setp.eq.f64 	%p27, %fd157, 0d0000000000000000;
	mul.f64 	%fd158, %fd156, %fd157;
	selp.f64 	%fd159, %fd156, %fd158, %p27;
	selp.u32 	%r124, 1, 0, %p27;
	add.s32 	%r125, %r123, %r124;
	ld.local.f64 	%fd160, [%rd126+16];
	setp.eq.f64 	%p28, %fd160, 0d0000000000000000;
	mul.f64 	%fd161, %fd159, %fd160;
	selp.f64 	%fd162, %fd159, %fd161, %p28;
	selp.u32 	%r126, 1, 0, %p28;
	add.s32 	%r127, %r125, %r126;
	ld.local.f64 	%fd163, [%rd126+24];
	setp.eq.f64 	%p29, %fd163, 0d0000000000000000;
	mul.f64 	%fd164, %fd162, %fd163;
	selp.f64 	%fd165, %fd162, %fd164, %p29;
	selp.u32 	%r128, 1, 0, %p29;
	add.s32 	%r129, %r127, %r128;
	ld.local.f64 	%fd166, [%rd126+32];
	setp.eq.f64 	%p30, %fd166, 0d0000000000000000;
	mul.f64 	%fd167, %fd165, %fd166;
	selp.f64 	%fd168, %fd165, %fd167, %p30;
	selp.u32 	%r130, 1, 0, %p30;
	add.s32 	%r131, %r129, %r130;
	ld.local.f64 	%fd169, [%rd126+40];
	setp.eq.f64 	%p31, %fd169, 0d0000000000000000;
	mul.f64 	%fd170, %fd168, %fd169;
	selp.f64 	%fd171, %fd168, %fd170, %p31;
	selp.u32 	%r132, 1, 0, %p31;
	add.s32 	%r133, %r131, %r132;
	ld.local.f64 	%fd172, [%rd126+48];
	setp.eq.f64 	%p32, %fd172, 0d0000000000000000;
	mul.f64 	%fd173, %fd171, %fd172;
	selp.f64 	%fd174, %fd171, %fd173, %p32;
	selp.u32 	%r134, 1, 0, %p32;
	add.s32 	%r135, %r133, %r134;
	ld.local.f64 	%fd175, [%rd126+56];
	setp.eq.f64 	%p33, %fd175, 0d0000000000000000;
	mul.f64 	%fd176, %fd174, %fd175;
	selp.f64 	%fd177, %fd174, %fd176, %p33;
	selp.u32 	%r136, 1, 0, %p33;
	add.s32 	%r137, %r135, %r136;
	ld.local.f64 	%fd178, [%rd126+64];
	setp.eq.f64 	%p34, %fd178, 0d0000000000000000;
	mul.f64 	%fd179, %fd177, %fd178;
	selp.f64 	%fd180, %fd177, %fd179, %p34;
	selp.u32 	%r138, 1, 0, %p34;
	add.s32 	%r139, %r137, %r138;
	ld.local.f64 	%fd181, [%rd126+72];
	setp.eq.f64 	%p35, %fd181, 0d0000000000000000;
	mul.f64 	%fd182, %fd180, %fd181;
	selp.f64 	%fd183, %fd180, %fd182, %p35;
	selp.u32 	%r140, 1, 0, %p35;
	add.s32 	%r141, %r139, %r140;
	ld.local.f64 	%fd184, [%rd126+80];
	setp.eq.f64 	%p36, %fd184, 0d0000000000000000;
	mul.f64 	%fd185, %fd183, %fd184;
	selp.f64 	%fd186, %fd183, %fd185, %p36;
	selp.u32 	%r142, 1, 0, %p36;
	add.s32 	%r143, %r141, %r142;
	ld.local.f64 	%fd187, [%rd126+88];
	setp.eq.f64 	%p37, %fd187, 0d0000000000000000;
	mul.f64 	%fd188, %fd186, %fd187;
	selp.f64 	%fd189, %fd186, %fd188, %p37;
	selp.u32 	%r144, 1, 0, %p37;
	add.s32 	%r145, %r143, %r144;
	ld.local.f64 	%fd190, [%rd126+96];
	setp.eq.f64 	%p38, %fd190, 0d0000000000000000;
	mul.f64 	%fd191, %fd189, %fd190;
	selp.f64 	%fd192, %fd189, %fd191, %p38;
	selp.u32 	%r146, 1, 0, %p38;
	add.s32 	%r147, %r145, %r146;
	ld.local.f64 	%fd193, [%rd126+104];
	setp.eq.f64 	%p39, %fd193, 0d0000000000000000;
	mul.f64 	%fd194, %fd192, %fd193;
	selp.f64 	%fd195, %fd192, %fd194, %p39;
	selp.u32 	%r148, 1, 0, %p39;
	add.s32 	%r149, %r147, %r148;
	ld.local.f64 	%fd196, [%rd126+112];
	setp.eq.f64 	%p40, %fd196, 0d0000000000000000;
	mul.f64 	%fd197, %fd195, %fd196;
	selp.f64 	%fd198, %fd195, %fd197, %p40;
	selp.u32 	%r150, 1, 0, %p40;
	add.s32 	%r151, %r149, %r150;
	ld.local.f64 	%fd199, [%rd126+120];
	setp.eq.f64 	%p41, %fd199, 0d0000000000000000;
	mul.f64 	%fd200, %fd198, %fd199;
	selp.f64 	%fd253, %fd198, %fd200, %p41;
	selp.u32 	%r152, 1, 0, %p41;
	add.s32 	%r210, %r151, %r152;
	add.s32 	%r211, %r211, 16;
	setp.eq.s32 	%p42, %r211, %r199;
	@%p42 bra 	$L__BB0_35;
	bra.uni 	$L__BB0_34;
$L__BB0_35:
	setp.eq.s32 	%p43, %r16, 0;
	@%p43 bra 	$L__BB0_44;
	and.b32  	%r38, %r71, 7;
	setp.lt.u32 	%p44, %r16, 8;
	@%p44 bra 	$L__BB0_38;
	mul.wide.u32 	%rd127, %r199, 8;
	add.s64 	%rd128, %rd4, %rd127;
	ld.local.f64 	%fd202, [%rd128];
	setp.eq.f64 	%p45, %fd202, 0d0000000000000000;
	mul.f64 	%fd203, %fd253, %fd202;
	selp.f64 	%fd204, %fd253, %fd203, %p45;
	selp.u32 	%r154, 1, 0, %p45;
	add.s32 	%r155, %r210, %r154;
	ld.local.f64 	%fd205, [%rd128+8];
	setp.eq.f64 	%p46, %fd205, 0d0000000000000000;
	mul.f64 	%fd206, %fd204, %fd205;
	selp.f64 	%fd207, %fd204, %fd206, %p46;
	selp.u32 	%r156, 1, 0, %p46;
	add.s32 	%r157, %r155, %r156;
	ld.local.f64 	%fd208, [%rd128+16];
	setp.eq.f64 	%p47, %fd208, 0d0000000000000000;
	mul.f64 	%fd209, %fd207, %fd208;
	selp.f64 	%fd210, %fd207, %fd209, %p47;
	selp.u32 	%r158, 1, 0, %p47;
	add.s32 	%r159, %r157, %r158;
	ld.local.f64 	%fd211, [%rd128+24];
	setp.eq.f64 	%p48, %fd211, 0d0000000000000000;
	mul.f64 	%fd212, %fd210, %fd211;
	selp.f64 	%fd213, %fd210, %fd212, %p48;
	selp.u32 	%r160, 1, 0, %p48;
	add.s32 	%r161, %r159, %r160;
	ld.local.f64 	%fd214, [%rd128+32];
	setp.eq.f64 	%p49, %fd214, 0d0000000000000000;
	mul.f64 	%fd215, %fd213, %fd214;
	selp.f64 	%fd216, %fd213, %fd215, %p49;
	selp.u32 	%r162, 1, 0, %p49;
	add.s32 	%r163, %r161, %r162;
	ld.local.f64 	%fd217, [%rd128+40];
	setp.eq.f64 	%p50, %fd217, 0d0000000000000000;
	mul.f64 	%fd218, %fd216, %fd217;
	selp.f64 	%fd219, %fd216, %fd218, %p50;
	selp.u32 	%r164, 1, 0, %p50;
	add.s32 	%r165, %r163, %r164;
	ld.local.f64 	%fd220, [%rd128+48];
	setp.eq.f64 	%p51, %fd220, 0d0000000000000000;
	mul.f64 	%fd221, %fd219, %fd220;
	selp.f64 	%fd222, %fd219, %fd221, %p51;
	selp.u32 	%r166, 1, 0, %p51;
	add.s32 	%r167, %r165, %r166;
	ld.local.f64 	%fd223, [%rd128+56];
	setp.eq.f64 	%p52, %fd223, 0d0000000000000000;
	mul.f64 	%fd224, %fd222, %fd223;
	selp.f64 	%fd253, %fd222, %fd224, %p52;
	selp.u32 	%r168, 1, 0, %p52;
	add.s32 	%r210, %r167, %r168;
	add.s32 	%r199, %r199, 8;
$L__BB0_38:
	setp.eq.s32 	%p53, %r38, 0;
	@%p53 bra 	$L__BB0_44;
	and.b32  	%r44, %r71, 3;
	setp.lt.u32 	%p54, %r38, 4;
	@%p54 bra 	$L__BB0_41;
	mul.wide.u32 	%rd129, %r199, 8;
	add.s64 	%rd130, %rd4, %rd129;
	ld.local.f64 	%fd226, [%rd130];
	setp.eq.f64 	%p55, %fd226, 0d0000000000000000;
	mul.f64 	%fd227, %fd253, %fd226;
	selp.f64 	%fd228, %fd253, %fd227, %p55;
	selp.u32 	%r170, 1, 0, %p55;
	add.s32 	%r171, %r210, %r170;
	ld.local.f64 	%fd229, [%rd130+8];
	setp.eq.f64 	%p56, %fd229, 0d0000000000000000;
	mul.f64 	%fd230, %fd228, %fd229;
	selp.f64 	%fd231, %fd228, %fd230, %p56;
	selp.u32 	%r172, 1, 0, %p56;
	add.s32 	%r173, %r171, %r172;
	ld.local.f64 	%fd232, [%rd130+16];
	setp.eq.f64 	%p57, %fd232, 0d0000000000000000;
	mul.f64 	%fd233, %fd231, %fd232;
	selp.f64 	%fd234, %fd231, %fd233, %p57;
	selp.u32 	%r174, 1, 0, %p57;
	add.s32 	%r175, %r173, %r174;
	ld.local.f64 	%fd235, [%rd130+24];
	setp.eq.f64 	%p58, %fd235, 0d0000000000000000;
	mul.f64 	%fd236, %fd234, %fd235;
	selp.f64 	%fd253, %fd234, %fd236, %p58;
	selp.u32 	%r176, 1, 0, %p58;
	add.s32 	%r210, %r175, %r176;
	add.s32 	%r199, %r199, 4;
$L__BB0_41:
	setp.eq.s32 	%p59, %r44, 0;
	@%p59 bra 	$L__BB0_44;
	mov.b32 	%r209, 0;
$L__BB0_43:
	.pragma "nounroll";
	mul.wide.u32 	%rd131, %r199, 8;
	add.s64 	%rd132, %rd4, %rd131;
	ld.local.f64 	%fd237, [%rd132];
	setp.eq.f64 	%p60, %fd237, 0d0000000000000000;
	mul.f64 	%fd238, %fd253, %fd237;
	selp.f64 	%fd253, %fd253, %fd238, %p60;
	selp.u32 	%r178, 1, 0, %p60;
	add.s32 	%r210, %r210, %r178;
	add.s32 	%r199, %r199, 1;
	add.s32 	%r209, %r209, 1;
	setp.ne.s32 	%p61, %r209, %r44;
	@%p61 bra 	$L__BB0_43;
$L__BB0_44:
	setp.ge.s64 	%p62, %rd160, %rd7;
	mov.f64 	%fd260, 0d0000000000000000;
	@%p62 bra 	$L__BB0_57;
	add.s64 	%rd133, %rd160, -1;
	shr.s64 	%rd134, %rd133, 1;
	xor.b64  	%rd161, %rd134, %rd133;
	mov.f64 	%fd260, 0d0000000000000000;
$L__BB0_46:
	ld.param.u64 	%rd157, [_Z21ParSpaRyserCudaKernelPiS_PdiS0_S0_xxx_param_0];
	shr.s64 	%rd135, %rd160, 1;
	xor.b64  	%rd16, %rd135, %rd160;
	xor.b64  	%rd136, %rd16, %rd161;
	neg.s64 	%rd137, %rd136;
	and.b64  	%rd138, %rd136, %rd137;
	clz.b64 	%r179, %rd138;
	cvt.u64.u32 	%rd139, %r179;
	sub.s64 	%rd140, 63, %rd139;
	and.b64  	%rd17, %rd140, 4294967295;
	cvta.to.global.u64 	%rd141, %rd157;
	mul.wide.u32 	%rd142, %r179, 4;
	sub.s64 	%rd143, %rd141, %rd142;
	ld.global.u32 	%r214, [%rd143+252];
	ld.global.u32 	%r63, [%rd143+256];
	setp.ge.s32 	%p63, %r214, %r63;
	@%p63 bra 	$L__BB0_54;
	cvt.u32.u64 	%r180, %rd17;
	shr.u64 	%rd144, %rd16, %r180;
	cvt.u32.u64 	%r181, %rd144;
	shl.b32 	%r182, %r181, 1;
	and.b32  	%r183, %r182, 2;
	add.s32 	%r184, %r183, -1;
	cvt.rn.f64.s32 	%fd16, %r184;
$L__BB0_48:
	mul.wide.s32 	%rd145, %r214, 4;
	add.s64 	%rd146, %rd3, %rd145;
	ld.global.u32 	%r185, [%rd146];
	mul.wide.s32 	%rd147, %r185, 8;
	add.s64 	%rd18, %rd4, %rd147;
	ld.local.f64 	%fd18, [%rd18];
	setp.neu.f64 	%p64, %fd18, 0d0000000000000000;
	@%p64 bra 	$L__BB0_50;
	add.s32 	%r210, %r210, -1;
	mul.wide.s32 	%rd150, %r214, 8;
	add.s64 	%rd151, %rd2, %rd150;
	ld.global.f64 	%fd242, [%rd151];
	fma.rn.f64 	%fd243, %fd242, %fd16, %fd18;
	st.local.f64 	[%rd18], %fd243;
	mul.f64 	%fd253, %fd253, %fd243;
	bra.uni 	$L__BB0_53;
$L__BB0_50:
	div.rn.f64 	%fd253, %fd253, %fd18;
	mul.wide.s32 	%rd148, %r214, 8;
	add.s64 	%rd149, %rd2, %rd148;
	ld.global.f64 	%fd241, [%rd149];
	fma.rn.f64 	%fd21, %fd241, %fd16, %fd18;
	st.local.f64 	[%rd18], %fd21;
	setp.neu.f64 	%p65, %fd21, 0d0000000000000000;
	@%p65 bra 	$L__BB0_52;
	add.s32 	%r210, %r210, 1;
	bra.uni 	$L__BB0_53;
$L__BB0_52:
	mul.f64 	%fd253, %fd253, %fd21;
$L__BB0_53:
	add.s32 	%r214, %r214, 1;
	setp.lt.s32 	%p66, %r214, %r63;
	@%p66 bra 	$L__BB0_48;
$L__BB0_54:
	setp.ne.s32 	%p67, %r210, 0;
	@%p67 bra 	$L__BB0_56;
	and.b64  	%rd152, %rd160, 1;
	setp.eq.b64 	%p68, %rd152, 1;
	neg.f64 	%fd244, %fd253;
	selp.f64 	%fd245, %fd244, %fd253, %p68;
	add.f64 	%fd260, %fd260, %fd245;
$L__BB0_56:
	add.s64 	%rd160, %rd160, 1;
	setp.lt.s64 	%p69, %rd160, %rd7;
	mov.u64 	%rd161, %rd16;
	@%p69 bra 	$L__BB0_46;
$L__BB0_57:
	ld.param.u64 	%rd158, [_Z21ParSpaRyserCudaKernelPiS_PdiS0_S0_xxx_param_4];
	cvta.to.global.u64 	%rd153, %rd158;
	shl.b64 	%rd154, %rd5, 3;
	add.s64 	%rd155, %rd153, %rd154;
	st.global.f64 	[%rd155], %fd260;
	ret;

}


// ===== COMPILED SASS (sm_100) =====

	.target	sm_100

	.elftype	@"ET_EXEC"


//--------------------- .note.nv.tkinfo           --------------------------
	.section	.note.nv.tkinfo,"",@"SHT_NOTE"
	.sectionflags	@"SHF_NOTE_NV_TKINFO"
	.tkinfo
        /*0018*/ 	.word	0x00000002
        /*0030*/ 	.string	""
        /*0030*/ 	.string	"ptxas"
        /*0030*/ 	.string	"Cuda compilation tools, release 13.0, V13.0.88"
        /*0030*/ 	.string	"Build cuda_13.0.r13.0/compiler.36424714_0"
        /*0030*/ 	.string	"-arch sm_100 -m 64 "



//--------------------- .note.nv.cuinfo           --------------------------
	.section	.note.nv.cuinfo,"",@"SHT_NOTE"
	.sectionflags	@"SHF_NOTE_NV_CUINFO"
        /*0018*/ 	.short	0x0002
        /*001a*/ 	.short	0x0064
        /*001c*/ 	.short	0x0082
	.zero		2


//--------------------- .nv.info                  --------------------------
	.section	.nv.info,"",@"SHT_CUDA_INFO"
	.align	4


	//----- nvinfo : EIATTR_REGCOUNT
	.align		4
        /*0000*/ 	.byte	0x04, 0x2f
        /*0002*/ 	.short	(.L_1 - .L_0)
	.align		4
.L_0:
        /*0004*/ 	.word	index@(_Z21ParSpaRyserCudaKernelPiS_PdiS0_S0_xxx)
        /*0008*/ 	.word	0x00000026


	//----- nvinfo : EIATTR_FRAME_SIZE
	.align		4
.L_1:
        /*000c*/ 	.byte	0x04, 0x11
        /*000e*/ 	.short	(.L_3 - .L_2)
	.align		4
.L_2:
        /*0010*/ 	.word	index@($__internal_0_$__cuda_sm20_div_rn_f64_full)
        /*0014*/ 	.word	0x00000138


	//----- nvinfo : EIATTR_FRAME_SIZE
	.align		4
.L_3:
        /*0018*/ 	.byte	0x04, 0x11
        /*001a*/ 	.short	(.L_5 - .L_4)
	.align		4
.L_4:
        /*001c*/ 	.word	index@(_Z21ParSpaRyserCudaKernelPiS_PdiS0_S0_xxx)
        /*0020*/ 	.word	0x00000138


	//----- nvinfo : EIATTR_MIN_STACK_SIZE
	.align		4
.L_5:
        /*0024*/ 	.byte	0x04, 0x12
        /*0026*/ 	.short	(.L_7 - .L_6)
	.align		4
.L_6:
        /*0028*/ 	.word	index@(_Z21ParSpaRyserCudaKernelPiS_PdiS0_S0_xxx)
        /*002c*/ 	.word	0x00000138
.L_7:


//--------------------- .nv.compat                --------------------------
	.section	.nv.compat,"",@"SHT_CUDA_COMPAT_INFO"
	.align	4
        /*0000*/ 	.byte	0x02, 0x09, 0x00, 0x00, 0x02, 0x02, 0x01, 0x00, 0x02, 0x05, 0x05, 0x00, 0x03, 0x07, 0x01, 0x01
        /*0010*/ 	.byte	0x02, 0x03, 0x00, 0x00, 0x02, 0x06, 0x01, 0x00, 0x04, 0x0b, 0x08, 0x00, 0x01, 0x00, 0x00, 0x00
        /*0020*/ 	.byte	0x00, 0x00, 0x00, 0x00


//--------------------- .nv.info._Z21ParSpaRyserCudaKernelPiS_PdiS0_S0_xxx --------------------------
	.section	.nv.info._Z21ParSpaRyserCudaKernelPiS_PdiS0_S0_xxx,"",@"SHT_CUDA_INFO"
	.sectionflags	@""
	.align	4


	//----- nvinfo : EIATTR_CUDA_API_VERSION
	.align		4
        /*0000*/ 	.byte	0x04, 0x37
        /*0002*/ 	.short	(.L_9 - .L_8)
.L_8:
        /*0004*/ 	.word	0x00000082


	//----- nvinfo : EIATTR_KPARAM_INFO
	.align		4
.L_9:
        /*0008*/ 	.byte	0x04, 0x17
        /*000a*/ 	.short	(.L_11 - .L_10)
.L_10:
        /*000c*/ 	.word	0x00000000
        /*0010*/ 	.short	0x0008
        /*0012*/ 	.short	0x0040
        /*0014*/ 	.byte	0x00, 0xf0, 0x21, 0x00


	//----- nvinfo : EIATTR_KPARAM_INFO
	.align		4
.L_11:
        /*0018*/ 	.byte	0x04, 0x17
        /*001a*/ 	.short	(.L_13 - .L_12)
.L_12:
        /*001c*/ 	.word	0x00000000
        /*0020*/ 	.short	0x0007
        /*0022*/ 	.short	0x0038
        /*0024*/ 	.byte	0x00, 0xf0, 0x21, 0x00


	//----- nvinfo : EIATTR_KPARAM_INFO
	.align		4
.L_13:
        /*0028*/ 	.byte	0x04, 0x17
        /*002a*/ 	.short	(.L_15 - .L_14)
.L_14:
        /*002c*/ 	.word	0x00000000
        /*0030*/ 	.short	0x0006
        /*0032*/ 	.short	0x0030
        /*0034*/ 	.byte	0x00, 0xf0, 0x21, 0x00


	//----- nvinfo : EIATTR_KPARAM_INFO
	.align		4
.L_15:
        /*0038*/ 	.byte	0x04, 0x17
        /*003a*/ 	.short	(.L_17 - .L_16)
.L_16:
        /*003c*/ 	.word	0x00000000
        /*0040*/ 	.short	0x0005
        /*0042*/ 	.short	0x0028
        /*0044*/ 	.byte	0x00, 0xf5, 0x21, 0x00


	//----- nvinfo : EIATTR_KPARAM_INFO
	.align		4
.L_17:
        /*0048*/ 	.byte	0x04, 0x17
        /*004a*/ 	.short	(.L_19 - .L_18)
.L_18:
        /*004c*/ 	.word	0x00000000
        /*0050*/ 	.short	0x0004
        /*0052*/ 	.short	0x0020
        /*0054*/ 	.byte	0x00, 0xf5, 0x21, 0x00


	//----- nvinfo : EIATTR_KPARAM_INFO
	.align		4
.L_19:
        /*0058*/ 	.byte	0x04, 0x17
        /*005a*/ 	.short	(.L_21 - .L_20)
.L_20:
        /*005c*/ 	.word	0x00000000
        /*0060*/ 	.short	0x0003
        /*0062*/ 	.short	0x0018
        /*0064*/ 	.byte	0x00, 0xf0, 0x11, 0x00


	//----- nvinfo : EIATTR_KPARAM_INFO
	.align		4
.L_21:
        /*0068*/ 	.byte	0x04, 0x17
        /*006a*/ 	.short	(.L_23 - .L_22)
.L_22:
        /*006c*/ 	.word	0x00000000
        /*0070*/ 	.short	0x0002
        /*0072*/ 	.short	0x0010
        /*0074*/ 	.byte	0x00, 0xf5, 0x21, 0x00


	//----- nvinfo : EIATTR_KPARAM_INFO
	.align		4
.L_23:
        /*0078*/ 	.byte	0x04, 0x17
        /*007a*/ 	.short	(.L_25 - .L_24)
.L_24:
        /*007c*/ 	.word	0x00000000
        /*0080*/ 	.short	0x0001
        /*0082*/ 	.short	0x0008
        /*0084*/ 	.byte	0x00, 0xf5, 0x21, 0x00


	//----- nvinfo : EIATTR_KPARAM_INFO
	.align		4
.L_25:
        /*0088*/ 	.byte	0x04, 0x17
        /*008a*/ 	.short	(.L_27 - .L_26)
.L_26:
        /*008c*/ 	.word	0x00000000
        /*0090*/ 	.short	0x0000
        /*0092*/ 	.short	0x0000
        /*0094*/ 	.byte	0x00, 0xf5, 0x21, 0x00


	//----- nvinfo : EIATTR_SPARSE_MMA_MASK
	.align		4
.L_27:
        /*0098*/ 	.byte	0x03, 0x50
        /*009a*/ 	.short	0x0000


	//----- nvinfo : EIATTR_MAXREG_COUNT
	.align		4
        /*009c*/ 	.byte	0x03, 0x1b
        /*009e*/ 	.short	0x00ff


	//----- nvinfo : EIATTR_MERCURY_ISA_VERSION
	.align		4
        /*00a0*/ 	.byte	0x03, 0x5f
        /*00a2*/ 	.short	0x0101


	//----- nvinfo : EIATTR_VRC_CTA_INIT_COUNT
	.align		4
        /*00a4*/ 	.byte	0x02, 0x4a
	.zero		1
	.zero		1


	//----- nvinfo : EIATTR_EXIT_INSTR_OFFSETS
	.align		4
        /*00a8*/ 	.byte	0x04, 0x1c
        /*00aa*/ 	.short	(.L_29 - .L_28)


	//   ....[0]....
.L_28:
        /*00ac*/ 	.word	0x00002e90


	//----- nvinfo : EIATTR_CRS_STACK_SIZE
	.align		4
.L_29:
        /*00b0*/ 	.byte	0x04, 0x1e
        /*00b2*/ 	.short	(.L_31 - .L_30)
.L_30:
        /*00b4*/ 	.word	0x00000000


	//----- nvinfo : EIATTR_CBANK_PARAM_SIZE
	.align		4
.L_31:
        /*00b8*/ 	.byte	0x03, 0x19
        /*00ba*/ 	.short	0x0048


	//----- nvinfo : EIATTR_PARAM_CBANK
	.align		4
        /*00bc*/ 	.byte	0x04, 0x0a
        /*00be*/ 	.short	(.L_33 - .L_32)
	.align		4
.L_32:
        /*00c0*/ 	.word	index@(.nv.constant0._Z21ParSpaRyserCudaKernelPiS_PdiS0_S0_xxx)
        /*00c4*/ 	.short	0x0380
        /*00c6*/ 	.short	0x0048


	//----- nvinfo : EIATTR_SW_WAR
	.align		4
.L_33:
        /*00c8*/ 	.byte	0x04, 0x36
        /*00ca*/ 	.short	(.L_35 - .L_34)
.L_34:
        /*00cc*/ 	.word	0x00000008
.L_35:


//--------------------- .nv.callgraph             --------------------------
	.section	.nv.callgraph,"",@"SHT_CUDA_CALLGRAPH"
	.align	4
	.sectionentsize	8
	.align		4
        /*0000*/ 	.word	0x00000000
	.align		4
        /*0004*/ 	.word	0xffffffff
	.align		4
        /*0008*/ 	.word	0x00000000
	.align		4
        /*000c*/ 	.word	0xfffffffe
	.align		4
        /*0010*/ 	.word	0x00000000
	.align		4
        /*0014*/ 	.word	0xfffffffd
	.align		4
        /*0018*/ 	.word	0x00000000
	.align		4
        /*001c*/ 	.word	0xfffffffc


//--------------------- .text._Z21ParSpaRyserCudaKernelPiS_PdiS0_S0_xxx --------------------------
	.section	.text._Z21ParSpaRyserCudaKernelPiS_PdiS0_S0_xxx,"ax",@progbits
	.align	128
        .global         _Z21ParSpaRyserCudaKernelPiS_PdiS0_S0_xxx
        .type           _Z21ParSpaRyserCudaKernelPiS_PdiS0_S0_xxx,@function
        .size           _Z21ParSpaRyserCudaKernelPiS_PdiS0_S0_xxx,(.L_x_37 - _Z21ParSpaRyserCudaKernelPiS_PdiS0_S0_xxx)
        .other          _Z21ParSpaRyserCudaKernelPiS_PdiS0_S0_xxx,@"STO_CUDA_ENTRY STV_DEFAULT"
_Z21ParSpaRyserCudaKernelPiS_PdiS0_S0_xxx:
.text._Z21ParSpaRyserCudaKernelPiS_PdiS0_S0_xxx:
[----:B------:R-:W0:Y:S01]  /*0000*/  LDC R1, c[0x0][0x37c] ;  /* 0x0000df00ff017b82 */ /* 0x000e220000000800 */
[----:B------:R-:W1:Y:S01]  /*0010*/  LDCU UR5, c[0x0][0x398] ;  /* 0x00007300ff0577ac */ /* 0x000e620008000800 */
[----:B0-----:R-:W-:Y:S01]  /*0020*/  VIADD R1, R1, 0xfffffec8 ;  /* 0xfffffec801017836 */ /* 0x001fe20000000000 */
[----:B------:R-:W0:Y:S01]  /*0030*/  LDCU.64 UR8, c[0x0][0x358] ;  /* 0x00006b00ff0877ac */ /* 0x000e220008000a00 */
[----:B-1----:R-:W-:-:S09]  /*0040*/  UISETP.GE.AND UP0, UPT, UR5, 0x1, UPT ;  /* 0x000000010500788c */ /* 0x002fd2000bf06270 */
[----:B------:R-:W-:Y:S05]  /*0050*/  BRA.U !UP0, `(.L_x_0) ;  /* 0x00000005088c7547 */ /* 0x000fea000b800000 */
[----:B------:R-:W-:Y:S01]  /*0060*/  UISETP.GE.U32.AND UP0, UPT, UR5, 0x10, UPT ;  /* 0x000000100500788c */ /* 0x000fe2000bf06070 */
[----:B------:R-:W-:Y:S01]  /*0070*/  IMAD.MOV.U32 R0, RZ, RZ, RZ ;  /* 0x000000ffff007224 */ /* 0x000fe200078e00ff */
[----:B------:R-:W-:-:S04]  /*0080*/  ULOP3.LUT UR4, UR5, 0xf, URZ, 0xc0, !UPT ;  /* 0x0000000f05047892 */ /* 0x000fc8000f8ec0ff */
[----:B------:R-:W-:-:S03]  /*0090*/  UISETP.NE.AND UP1, UPT, UR4, URZ, UPT ;  /* 0x000000ff0400728c */ /* 0x000fc6000bf25270 */
[----:B------:R-:W-:Y:S08]  /*00a0*/  BRA.U !UP0, `(.L_x_1) ;  /* 0x0000000108a47547 */ /* 0x000ff0000b800000 */
[----:B------:R-:W-:Y:S01]  /*00b0*/  ULOP3.LUT UR6, UR5, 0x7ffffff0, URZ, 0xc0, !UPT ;  /* 0x7ffffff005067892 */ /* 0x000fe2000f8ec0ff */
[----:B------:R-:W-:-:S05]  /*00c0*/  IMAD.MOV.U32 R34, RZ, RZ, RZ ;  /* 0x000000ffff227224 */ /* 0x000fca00078e00ff */
[----:B------:R-:W-:-:S07]  /*00d0*/  IMAD.U32 R0, RZ, RZ, UR6 ;  /* 0x00000006ff007e24 */ /* 0x000fce000f8e00ff */
.L_x_2:
[----:B-1----:R-:W1:Y:S02]  /*00e0*/  LDC.64 R30, c[0x0][0x3a8] ;  /* 0x0000ea00ff1e7b82 */ /* 0x002e640000000a00 */
[----:B-1----:R-:W-:-:S05]  /*00f0*/  IMAD.WIDE.U32 R30, R34, 0x8, R30 ;  /* 0x00000008221e7825 */ /* 0x002fca00078e001e */
[----:B0-----:R-:W2:Y:S01]  /*0100*/  LDG.E.64 R26, desc[UR8][R30.64] ;  /* 0x000000081e1a7981 */ /* 0x001ea2000c1e1b00 */
[----:B------:R-:W-:-:S03]  /*0110*/  IMAD R35, R34, 0x8, R1 ;  /* 0x0000000822237824 */ /* 0x000fc600078e0201 */
[----:B------:R-:W3:Y:S04]  /*0120*/  LDG.E.64 R2, desc[UR8][R30.64+0x8] ;  /* 0x000008081e027981 */ /* 0x000ee8000c1e1b00 */
[----:B------:R-:W4:Y:S04]  /*0130*/  LDG.E.64 R4, desc[UR8][R30.64+0x10] ;  /* 0x000010081e047981 */ /* 0x000f28000c1e1b00 */
[----:B------:R-:W5:Y:S04]  /*0140*/  LDG.E.64 R6, desc[UR8][R30.64+0x18] ;  /* 0x000018081e067981 */ /* 0x000f68000c1e1b00 */
        /* <DEDUP_REMOVED lines=11> */
[----:B--2---:R0:W-:Y:S04]  /*0200*/  STL.64 [R35], R26 ;  /* 0x0000001a23007387 */ /* 0x0041e80000100a00 */
[----:B0-----:R-:W2:Y:S01]  /*0210*/  LDG.E.64 R26, desc[UR8][R30.64+0x68] ;  /* 0x000068081e1a7981 */ /* 0x001ea2000c1e1b00 */
[----:B------:R-:W-:-:S03]  /*0220*/  VIADD R34, R34, 0x10 ;  /* 0x0000001022227836 */ /* 0x000fc60000000000 */
[----:B---3--:R1:W-:Y:S04]  /*0230*/  STL.64 [R35+0x8], R2 ;  /* 0x0000080223007387 */ /* 0x0083e80000100a00 */
[----:B----4-:R1:W-:Y:S04]  /*0240*/  STL.64 [R35+0x10], R4 ;  /* 0x0000100423007387 */ /* 0x0103e80000100a00 */
[----:B-----5:R1:W-:Y:S04]  /*0250*/  STL.64 [R35+0x18], R6 ;  /* 0x0000180623007387 */ /* 0x0203e80000100a00 */
[----:B------:R1:W-:Y:S04]  /*0260*/  STL.64 [R35+0x20], R8 ;  /* 0x0000200823007387 */ /* 0x0003e80000100a00 */
        /* <DEDUP_REMOVED lines=9> */
[----:B------:R1:W-:Y:S01]  /*0300*/  STL.64 [R35+0x78], R32 ;  /* 0x0000782023007387 */ /* 0x0003e20000100a00 */
[----:B------:R-:W-:-:S03]  /*0310*/  ISETP.NE.AND P0, PT, R34, R0, PT ;  /* 0x000000002200720c */ /* 0x000fc60003f05270 */
[----:B--2---:R1:W-:Y:S10]  /*0320*/  STL.64 [R35+0x68], R26 ;  /* 0x0000681a23007387 */ /* 0x0043f40000100a00 */
[----:B------:R-:W-:Y:S05]  /*0330*/  @P0 BRA `(.L_x_2) ;  /* 0xfffffffc00680947 */ /* 0x000fea000383ffff */
.L_x_1:
[----:B------:R-:W-:Y:S05]  /*0340*/  BRA.U !UP1, `(.L_x_0) ;  /* 0x0000000109d07547 */ /* 0x000fea000b800000 */
[----:B------:R-:W-:Y:S02]  /*0350*/  UISETP.GE.U32.AND UP0, UPT, UR4, 0x8, UPT ;  /* 0x000000080400788c */ /* 0x000fe4000bf06070 */
[----:B------:R-:W-:-:S04]  /*0360*/  ULOP3.LUT UR6, UR5, 0x7, URZ, 0xc0, !UPT ;  /* 0x0000000705067892 */ /* 0x000fc8000f8ec0ff */
[----:B------:R-:W-:-:S03]  /*0370*/  UISETP.NE.AND UP1, UPT, UR6, URZ, UPT ;  /* 0x000000ff0600728c */ /* 0x000fc6000bf25270 */
[----:B------:R-:W-:Y:S08]  /*0380*/  BRA.U !UP0, `(.L_x_3) ;  /* 0x0000000108507547 */ /* 0x000ff0000b800000 */
[----:B-1----:R-:W1:Y:S02]  /*0390*/  LDC.64 R2, c[0x0][0x3a8] ;  /* 0x0000ea00ff027b82 */ /* 0x002e640000000a00 */
[----:B-1----:R-:W-:-:S05]  /*03a0*/  IMAD.WIDE.U32 R2, R0, 0x8, R2 ;  /* 0x0000000800027825 */ /* 0x002fca00078e0002 */
[----:B0-----:R-:W2:Y:S04]  /*03b0*/  LDG.E.64 R4, desc[UR8][R2.64] ;  /* 0x0000000802047981 */ /* 0x001ea8000c1e1b00 */
[----:B------:R-:W3:Y:S04]  /*03c0*/  LDG.E.64 R6, desc[UR8][R2.64+0x8] ;  /* 0x0000080802067981 */ /* 0x000ee8000c1e1b00 */
[----:B------:R-:W4:Y:S04]  /*03d0*/  LDG.E.64 R8, desc[UR8][R2.64+0x10] ;  /* 0x0000100802087981 */ /* 0x000f28000c1e1b00 */
[----:B------:R-:W5:Y:S04]  /*03e0*/  LDG.E.64 R10, desc[UR8][R2.64+0x18] ;  /* 0x00001808020a7981 */ /* 0x000f68000c1e1b00 */
[----:B------:R-:W5:Y:S04]  /*03f0*/  LDG.E.64 R12, desc[UR8][R2.64+0x20] ;  /* 0x00002008020c7981 */ /* 0x000f68000c1e1b00 */
[----:B------:R-:W5:Y:S04]  /*0400*/  LDG.E.64 R14, desc[UR8][R2.64+0x28] ;  /* 0x00002808020e7981 */ /* 0x000f68000c1e1b00 */
[----:B------:R-:W5:Y:S04]  /*0410*/  LDG.E.64 R16, desc[UR8][R2.64+0x30] ;  /* 0x0000300802107981 */ /* 0x000f68000c1e1b00 */
[----:B------:R-:W5:Y:S01]  /*0420*/  LDG.E.64 R18, desc[UR8][R2.64+0x38] ;  /* 0x0000380802127981 */ /* 0x000f62000c1e1b00 */
[----:B------:R-:W-:-:S02]  /*0430*/  IMAD R21, R0, 0x8, R1 ;  /* 0x0000000800157824 */ /* 0x000fc400078e0201 */
[----:B------:R-:W-:-:S03]  /*0440*/  VIADD R0, R0, 0x8 ;  /* 0x0000000800007836 */ /* 0x000fc60000000000 */
[----:B--2---:R2:W-:Y:S04]  /*0450*/  STL.64 [R21], R4 ;  /* 0x0000000415007387 */ /* 0x0045e80000100a00 */
[----:B---3--:R2:W-:Y:S04]  /*0460*/  STL.64 [R21+0x8], R6 ;  /* 0x0000080615007387 */ /* 0x0085e80000100a00 */
[----:B----4-:R2:W-:Y:S04]  /*0470*/  STL.64 [R21+0x10], R8 ;  /* 0x0000100815007387 */ /* 0x0105e80000100a00 */
[----:B-----5:R2:W-:Y:S04]  /*0480*/  STL.64 [R21+0x18], R10 ;  /* 0x0000180a15007387 */ /* 0x0205e80000100a00 */
[----:B------:R2:W-:Y:S04]  /*0490*/  STL.64 [R21+0x20], R12 ;  /* 0x0000200c15007387 */ /* 0x0005e80000100a00 */
[----:B------:R2:W-:Y:S04]  /*04a0*/  STL.64 [R21+0x28], R14 ;  /* 0x0000280e15007387 */ /* 0x0005e80000100a00 */
[----:B------:R2:W-:Y:S04]  /*04b0*/  STL.64 [R21+0x30], R16 ;  /* 0x0000301015007387 */ /* 0x0005e80000100a00 */
[----:B------:R2:W-:Y:S02]  /*04c0*/  STL.64 [R21+0x38], R18 ;  /* 0x0000381215007387 */ /* 0x0005e40000100a00 */
.L_x_3:
[----:B------:R-:W-:Y:S05]  /*04d0*/  BRA.U !UP1, `(.L_x_0) ;  /* 0x00000001096c7547 */ /* 0x000fea000b800000 */
[----:B------:R-:W-:Y:S02]  /*04e0*/  UISETP.GE.U32.AND UP0, UPT, UR6, 0x4, UPT ;  /* 0x000000040600788c */ /* 0x000fe4000bf06070 */
[----:B------:R-:W-:-:S04]  /*04f0*/  ULOP3.LUT UR7, UR5, 0x3, URZ, 0xc0, !UPT ;  /* 0x0000000305077892 */ /* 0x000fc8000f8ec0ff */
[----:B------:R-:W-:-:S03]  /*0500*/  UISETP.NE.AND UP1, UPT, UR7, URZ, UPT ;  /* 0x000000ff0700728c */ /* 0x000fc6000bf25270 */
[----:B------:R-:W-:Y:S08]  /*0510*/  BRA.U !UP0, `(.L_x_4) ;  /* 0x0000000108307547 */ /* 0x000ff0000b800000 */
[----:B-1----:R-:W1:Y:S02]  /*0520*/  LDC.64 R2, c[0x0][0x3a8] ;  /* 0x0000ea00ff027b82 */ /* 0x002e640000000a00 */
[----:B-1----:R-:W-:-:S05]  /*0530*/  IMAD.WIDE.U32 R2, R0, 0x8, R2 ;  /* 0x0000000800027825 */ /* 0x002fca00078e0002 */
[----:B0-2---:R-:W2:Y:S04]  /*0540*/  LDG.E.64 R4, desc[UR8][R2.64] ;  /* 0x0000000802047981 */ /* 0x005ea8000c1e1b00 */
[----:B------:R-:W3:Y:S04]  /*0550*/  LDG.E.64 R6, desc[UR8][R2.64+0x8] ;  /* 0x0000080802067981 */ /* 0x000ee8000c1e1b00 */
[----:B------:R-:W4:Y:S04]  /*0560*/  LDG.E.64 R8, desc[UR8][R2.64+0x10] ;  /* 0x0000100802087981 */ /* 0x000f28000c1e1b00 */
[----:B------:R-:W5:Y:S01]  /*0570*/  LDG.E.64 R10, desc[UR8][R2.64+0x18] ;  /* 0x00001808020a7981 */ /* 0x000f62000c1e1b00 */
[----:B------:R-:W-:-:S02]  /*0580*/  IMAD R13, R0, 0x8, R1 ;  /* 0x00000008000d7824 */ /* 0x000fc400078e0201 */
[----:B------:R-:W-:-:S03]  /*0590*/  VIADD R0, R0, 0x4 ;  /* 0x0000000400007836 */ /* 0x000fc60000000000 */
[----:B--2---:R0:W-:Y:S04]  /*05a0*/  STL.64 [R13], R4 ;  /* 0x000000040d007387 */ /* 0x0041e80000100a00 */
[----:B---3--:R0:W-:Y:S04]  /*05b0*/  STL.64 [R13+0x8], R6 ;  /* 0x000008060d007387 */ /* 0x0081e80000100a00 */
[----:B----4-:R0:W-:Y:S04]  /*05c0*/  STL.64 [R13+0x10], R8 ;  /* 0x000010080d007387 */ /* 0x0101e80000100a00 */
[----:B-----5:R0:W-:Y:S02]  /*05d0*/  STL.64 [R13+0x18], R10 ;  /* 0x0000180a0d007387 */ /* 0x0201e40000100a00 */
.L_x_4:
[----:B------:R-:W-:Y:S05]  /*05e0*/  BRA.U !UP1, `(.L_x_0) ;  /* 0x0000000109287547 */ /* 0x000fea000b800000 */
[----:B012---:R-:W0:Y:S01]  /*05f0*/  LDC.64 R4, c[0x0][0x3a8] ;  /* 0x0000ea00ff047b82 */ /* 0x007e220000000a00 */
[----:B------:R-:W-:-:S05]  /*0600*/  UMOV UR4, URZ ;  /* 0x000000ff00047c82 */ /* 0x000fca0008000000 */
.L_x_5:
[----:B0--3--:R-:W-:-:S06]  /*0610*/  IMAD.WIDE.U32 R2, R0, 0x8, R4 ;  /* 0x0000000800027825 */ /* 0x009fcc00078e0004 */
[----:B------:R-:W2:Y:S01]  /*0620*/  LDG.E.64 R2, desc[UR8][R2.64] ;  /* 0x0000000802027981 */ /* 0x000ea2000c1e1b00 */
[C---:B------:R-:W-:Y:S01]  /*0630*/  IMAD R7, R0.reuse, 0x8, R1 ;  /* 0x0000000800077824 */ /* 0x040fe200078e0201 */
[----:B------:R-:W-:Y:S01]  /*0640*/  UIADD3 UR4, UPT, UPT, UR4, 0x1, URZ ;  /* 0x0000000104047890 */ /* 0x000fe2000fffe0ff */
[----:B------:R-:W-:-:S03]  /*0650*/  VIADD R0, R0, 0x1 ;  /* 0x0000000100007836 */ /* 0x000fc60000000000 */
[----:B------:R-:W-:Y:S01]  /*0660*/  UISETP.NE.AND UP0, UPT, UR4, UR7, UPT ;  /* 0x000000070400728c */ /* 0x000fe2000bf05270 */
[----:B--2---:R3:W-:Y:S08]  /*0670*/  STL.64 [R7], R2 ;  /* 0x0000000207007387 */ /* 0x0047f00000100a00 */
[----:B------:R-:W-:Y:S05]  /*0680*/  BRA.U UP0, `(.L_x_5) ;  /* 0xfffffffd00e07547 */ /* 0x000fea000b83ffff */
.L_x_0:
[----:B-1-3--:R-:W1:Y:S01]  /*0690*/  S2R R2, SR_TID.X ;  /* 0x0000000000027919 */ /* 0x00ae620000002100 */
[----:B------:R-:W1:Y:S01]  /*06a0*/  S2UR UR4, SR_CTAID.X ;  /* 0x00000000000479c3 */ /* 0x000e620000002500 */
[----:B------:R-:W3:Y:S01]  /*06b0*/  LDCU.64 UR6, c[0x0][0x3c0] ;  /* 0x00007800ff0677ac */ /* 0x000ee20008000a00 */
[----:B------:R-:W4:Y:S06]  /*06c0*/  LDCU.64 UR10, c[0x0][0x3b8] ;  /* 0x00007700ff0a77ac */ /* 0x000f2c0008000a00 */
[----:B------:R-:W1:Y:S01]  /*06d0*/  LDC R3, c[0x0][0x360] ;  /* 0x0000d800ff037b82 */ /* 0x000e620000000800 */
[----:B------:R-:W-:-:S07]  /*06e0*/  UISETP.GE.AND UP0, UPT, UR5, 0x2, UPT ;  /* 0x000000020500788c */ /* 0x000fce000bf06270 */
[----:B0-2---:R-:W3:Y:S01]  /*06f0*/  LDC.64 R8, c[0x0][0x3b0] ;  /* 0x0000ec00ff087b82 */ /* 0x005ee20000000a00 */
[----:B-1----:R-:W-:-:S04]  /*0700*/  IMAD R2, R3, UR4, R2 ;  /* 0x0000000403027c24 */ /* 0x002fc8000f8e0202 */
[C---:B------:R-:W-:Y:S01]  /*0710*/  VIADD R5, R2.reuse, 0x1 ;  /* 0x0000000102057836 */ /* 0x040fe20000000000 */
[----:B------:R-:W-:Y:S01]  /*0720*/  SHF.R.S32.HI R3, RZ, 0x1f, R2 ;  /* 0x0000001fff037819 */ /* 0x000fe20000011402 */
[----:B---3--:R-:W-:-:S03]  /*0730*/  IMAD.WIDE.U32 R6, R2, UR6, R8 ;  /* 0x0000000602067c25 */ /* 0x008fc6000f8e0008 */
[----:B------:R-:W-:Y:S01]  /*0740*/  SHF.R.S32.HI R0, RZ, 0x1f, R5 ;  /* 0x0000001fff007819 */ /* 0x000fe20000011405 */
[----:B------:R-:W-:-:S04]  /*0750*/  IMAD R11, R3, UR6, RZ ;  /* 0x00000006030b7c24 */ /* 0x000fc8000f8e02ff */
[----:B------:R-:W-:Y:S02]  /*0760*/  IMAD R0, R0, UR6, RZ ;  /* 0x0000000600007c24 */ /* 0x000fe4000f8e02ff */
[----:B------:R-:W-:Y:S01]  /*0770*/  IMAD R13, R2, UR7, R11 ;  /* 0x00000007020d7c24 */ /* 0x000fe2000f8e020b */
[----:B------:R-:W-:Y:S01]  /*0780*/  IADD3 R11, P1, PT, R6, -0x1, RZ ;  /* 0xffffffff060b7810 */ /* 0x000fe20007f3e0ff */
[----:B------:R-:W-:-:S03]  /*0790*/  IMAD.WIDE.U32 R8, R5, UR6, R8 ;  /* 0x0000000605087c25 */ /* 0x000fc6000f8e0008 */
[----:B------:R-:W-:Y:S01]  /*07a0*/  IADD3 R4, PT, PT, R7, R13, RZ ;  /* 0x0000000d07047210 */ /* 0x000fe20007ffe0ff */
[----:B------:R-:W-:Y:S01]  /*07b0*/  IMAD R5, R5, UR7, R0 ;  /* 0x0000000705057c24 */ /* 0x000fe2000f8e0200 */
[----:B----4-:R-:W-:Y:S02]  /*07c0*/  ISETP.LT.U32.AND P0, PT, R8, UR10, PT ;  /* 0x0000000a08007c0c */ /* 0x010fe4000bf01070 */
[----:B------:R-:W-:Y:S01]  /*07d0*/  IADD3.X R10, PT, PT, R4, -0x1, RZ, P1, !PT ;  /* 0xffffffff040a7810 */ /* 0x000fe20000ffe4ff */
[----:B------:R-:W-:Y:S02]  /*07e0*/  IMAD.IADD R7, R9, 0x1, R5 ;  /* 0x0000000109077824 */ /* 0x000fe400078e0205 */
[----:B------:R-:W-:Y:S01]  /*07f0*/  IMAD.MOV.U32 R5, RZ, RZ, R6 ;  /* 0x000000ffff057224 */ /* 0x000fe200078e0006 */
[----:B------:R-:W-:Y:S02]  /*0800*/  SHF.R.S64 R0, R11, 0x1, R10 ;  /* 0x000000010b007819 */ /* 0x000fe4000000100a */
[----:B------:R-:W-:-:S02]  /*0810*/  ISETP.LT.AND.EX P0, PT, R7, UR11, PT, P0 ;  /* 0x0000000b07007c0c */ /* 0x000fc4000bf01300 */
[----:B------:R-:W-:Y:S02]  /*0820*/  SHF.R.S32.HI R9, RZ, 0x1, R10 ;  /* 0x00000001ff097819 */ /* 0x000fe4000001140a */
[----:B------:R-:W-:Y:S02]  /*0830*/  SEL R6, R8, UR10, P0 ;  /* 0x0000000a08067c07 */ /* 0x000fe40008000000 */
[----:B------:R-:W-:Y:S02]  /*0840*/  LOP3.LUT R0, R0, R11, RZ, 0x3c, !PT ;  /* 0x0000000b00007212 */ /* 0x000fe400078e3cff */
[----:B------:R-:W-:Y:S02]  /*0850*/  LOP3.LUT R9, R9, R10, RZ, 0x3c, !PT ;  /* 0x0000000a09097212 */ /* 0x000fe400078e3cff */
[----:B------:R-:W-:Y:S01]  /*0860*/  SEL R7, R7, UR11, P0 ;  /* 0x0000000b07077c07 */ /* 0x000fe20008000000 */
[----:B------:R-:W-:Y:S06]  /*0870*/  BRA.U !UP0, `(.L_x_6) ;  /* 0x0000000d08e07547 */ /* 0x000fec000b800000 */
[----:B------:R-:W-:Y:S01]  /*0880*/  IMAD.MOV.U32 R8, RZ, RZ, RZ ;  /* 0x000000ffff087224 */ /* 0x000fe200078e00ff */
[----:B------:R-:W-:-:S12]  /*0890*/  UIADD3 UR5, UPT, UPT, UR5, -0x2, URZ ;  /* 0xfffffffe05057890 */ /* 0x000fd8000fffe0ff */
.L_x_13:
[----:B------:R-:W-:Y:S01]  /*08a0*/  LOP3.LUT R10, R0, 0x1, RZ, 0xc0, !PT ;  /* 0x00000001000a7812 */ /* 0x000fe200078ec0ff */
[----:B------:R-:W-:Y:S03]  /*08b0*/  BSSY.RECONVERGENT B0, `(.L_x_7) ;  /* 0x00000ef000007945 */ /* 0x000fe60003800200 */
[----:B------:R-:W-:-:S04]  /*08c0*/  ISETP.NE.U32.AND P0, PT, R10, 0x1, PT ;  /* 0x000000010a00780c */ /* 0x000fc80003f05070 */
[----:B------:R-:W-:-:S13]  /*08d0*/  ISETP.NE.U32.AND.EX P0, PT, RZ, RZ, PT, P0 ;  /* 0x000000ffff00720c */ /* 0x000fda0003f05100 */
[----:B01-34-:R-:W-:Y:S05]  /*08e0*/  @P0 BRA `(.L_x_8) ;  /* 0x0000000c00ac0947 */ /* 0x01bfea0003800000 */
[----:B------:R-:W0:Y:S02]  /*08f0*/  LDC.64 R10, c[0x0][0x380] ;  /* 0x0000e000ff0a7b82 */ /* 0x000e240000000a00 */
[----:B0-----:R-:W-:-:S05]  /*0900*/  IMAD.WIDE.U32 R10, R8, 0x4, R10 ;  /* 0x00000004080a7825 */ /* 0x001fca00078e000a */
[----:B------:R-:W2:Y:S04]  /*0910*/  LDG.E R14, desc[UR8][R10.64] ;  /* 0x000000080a0e7981 */ /* 0x000ea8000c1e1900 */
[----:B------:R-:W2:Y:S02]  /*0920*/  LDG.E R15, desc[UR8][R10.64+0x4] ;  /* 0x000004080a0f7981 */ /* 0x000ea4000c1e1900 */
[----:B--2---:R-:W-:-:S13]  /*0930*/  ISETP.GE.AND P0, PT, R14, R15, PT ;  /* 0x0000000f0e00720c */ /* 0x004fda0003f06270 */
[----:B------:R-:W-:Y:S05]  /*0940*/  @P0 BRA `(.L_x_8) ;  /* 0x0000000c00940947 */ /* 0x000fea0003800000 */
[----:B------:R-:W-:-:S05]  /*0950*/  VIADDMNMX R15, R14, 0x1, R15, !PT ;  /* 0x000000010e0f7846 */ /* 0x000fca000780010f */
[----:B------:R-:W-:Y:S02]  /*0960*/  IMAD.IADD R10, R14, 0x1, -R15 ;  /* 0x000000010e0a7824 */ /* 0x000fe400078e0a0f */
[----:B------:R-:W-:-:S03]  /*0970*/  IMAD.IADD R15, R15, 0x1, -R14 ;  /* 0x000000010f0f7824 */ /* 0x000fc600078e0a0e */
[----:B------:R-:W-:Y:S02]  /*0980*/  ISETP.GT.U32.AND P0, PT, R10, -0x10, PT ;  /* 0xfffffff00a00780c */ /* 0x000fe40003f04070 */
[----:B------:R-:W-:-:S11]  /*0990*/  LOP3.LUT P1, R24, R15, 0xf, RZ, 0xc0, !PT ;  /* 0x0000000f0f187812 */ /* 0x000fd6000782c0ff */
[----:B------:R-:W-:Y:S05]  /*09a0*/  @P0 BRA `(.L_x_9) ;  /* 0x0000000400a80947 */ /* 0x000fea0003800000 */
[----:B------:R-:W-:-:S05]  /*09b0*/  UMOV UR4, URZ ;  /* 0x000000ff00047c82 */ /* 0x000fca0008000000 */
.L_x_10:
[----:B------:R-:W0:Y:S08]  /*09c0*/  LDC.64 R12, c[0x0][0x388] ;  /* 0x0000e200ff0c7b82 */ /* 0x000e300000000a00 */
[----:B-1----:R-:W1:Y:S01]  /*09d0*/  LDC.64 R10, c[0x0][0x390] ;  /* 0x0000e400ff0a7b82 */ /* 0x002e620000000a00 */
[----:B0-----:R-:W-:-:S05]  /*09e0*/  IMAD.WIDE R12, R14, 0x4, R12 ;  /* 0x000000040e0c7825 */ /* 0x001fca00078e020c */
[----:B------:R-:W2:Y:S01]  /*09f0*/  LDG.E R16, desc[UR8][R12.64] ;  /* 0x000000080c107981 */ /* 0x000ea2000c1e1900 */
[----:B-1----:R-:W-:-:S03]  /*0a00*/  IMAD.WIDE R10, R14, 0x8, R10 ;  /* 0x000000080e0a7825 */ /* 0x002fc600078e020a */
[----:B------:R-:W3:Y:S04]  /*0a10*/  LDG.E R20, desc[UR8][R12.64+0x4] ;  /* 0x000004080c147981 */ /* 0x000ee8000c1e1900 */
[----:B------:R-:W4:Y:S04]  /*0a20*/  LDG.E R22, desc[UR8][R12.64+0x8] ;  /* 0x000008080c167981 */ /* 0x000f28000c1e1900 */
[----:B------:R-:W5:Y:S01]  /*0a30*/  LDG.E R26, desc[UR8][R12.64+0xc] ;  /* 0x00000c080c1a7981 */ /* 0x000f62000c1e1900 */
[----:B--2---:R-:W-:-:S03]  /*0a40*/  IMAD R25, R16, 0x8, R1 ;  /* 0x0000000810197824 */ /* 0x004fc600078e0201 */
[----:B------:R-:W2:Y:S04]  /*0a50*/  LDG.E.64 R16, desc[UR8][R10.64] ;  /* 0x000000080a107981 */ /* 0x000ea8000c1e1b00 */
[----:B------:R-:W2:Y:S01]  /*0a60*/  LDL.64 R18, [R25] ;  /* 0x0000000019127983 */ /* 0x000ea20000100a00 */
[--C-:B---3--:R-:W-:Y:S01]  /*0a70*/  IMAD R27, R20, 0x8, R1.reuse ;  /* 0x00000008141b7824 */ /* 0x108fe200078e0201 */
[----:B--2---:R-:W-:Y:S02]  /*0a80*/  DADD R18, R16, R18 ;  /* 0x0000000010127229 */ /* 0x004fe40000000012 */
[----:B------:R-:W2:Y:S05]  /*0a90*/  LDG.E.64 R16, desc[UR8][R10.64+0x8] ;  /* 0x000008080a107981 */ /* 0x000eaa000c1e1b00 */
[----:B------:R0:W-:Y:S04]  /*0aa0*/  STL.64 [R25], R18 ;  /* 0x0000001219007387 */ /* 0x0001e80000100a00 */
[----:B------:R-:W2:Y:S01]  /*0ab0*/  LDL.64 R20, [R27] ;  /* 0x000000001b147983 */ /* 0x000ea20000100a00 */
[----:B----4-:R-:W-:Y:S01]  /*0ac0*/  IMAD R29, R22, 0x8, R1 ;  /* 0x00000008161d7824 */ /* 0x010fe200078e0201 */
[----:B--2---:R-:W-:-:S02]  /*0ad0*/  DADD R20, R16, R20 ;  /* 0x0000000010147229 */ /* 0x004fc40000000014 */
[----:B------:R-:W2:Y:S05]  /*0ae0*/  LDG.E.64 R16, desc[UR8][R10.64+0x10] ;  /* 0x000010080a107981 */ /* 0x000eaa000c1e1b00 */
[----:B------:R1:W-:Y:S04]  /*0af0*/  STL.64 [R27], R20 ;  /* 0x000000141b007387 */ /* 0x0003e80000100a00 */
[----:B------:R-:W2:Y:S01]  /*0b00*/  LDL.64 R22, [R29] ;  /* 0x000000001d167983 */ /* 0x000ea20000100a00 */
[----:B-----5:R-:W-:-:S03]  /*0b10*/  IMAD R31, R26, 0x8, R1 ;  /* 0x000000081a1f7824 */ /* 0x020fc600078e0201 */
[----:B------:R-:W3:Y:S01]  /*0b20*/  LDG.E R26, desc[UR8][R12.64+0x10] ;  /* 0x000010080c1a7981 */ /* 0x000ee2000c1e1900 */
[----:B--2---:R-:W-:-:S03]  /*0b30*/  DADD R22, R16, R22 ;  /* 0x0000000010167229 */ /* 0x004fc60000000016 */
[----:B------:R-:W2:Y:S04]  /*0b40*/  LDG.E.64 R16, desc[UR8][R10.64+0x18] ;  /* 0x000018080a107981 */ /* 0x000ea8000c1e1b00 */
[----:B------:R4:W-:Y:S04]  /*0b50*/  STL.64 [R29], R22 ;  /* 0x000000161d007387 */ /* 0x0009e80000100a00 */
[----:B0-----:R-:W2:Y:S01]  /*0b60*/  LDL.64 R18, [R31] ;  /* 0x000000001f127983 */ /* 0x001ea20000100a00 */
[----:B---3--:R-:W-:-:S03]  /*0b70*/  IMAD R25, R26, 0x8, R1 ;  /* 0x000000081a197824 */ /* 0x008fc600078e0201 */
[----:B------:R-:W3:Y:S01]  /*0b80*/  LDG.E R26, desc[UR8][R12.64+0x14] ;  /* 0x000014080c1a7981 */ /* 0x000ee2000c1e1900 */
[----:B--2---:R-:W-:-:S03]  /*0b90*/  DADD R18, R16, R18 ;  /* 0x0000000010127229 */ /* 0x004fc60000000012 */
[----:B------:R-:W2:Y:S04]  /*0ba0*/  LDG.E.64 R16, desc[UR8][R10.64+0x20] ;  /* 0x000020080a107981 */ /* 0x000ea8000c1e1b00 */
[----:B------:R0:W-:Y:S04]  /*0bb0*/  STL.64 [R31], R18 ;  /* 0x000000121f007387 */ /* 0x0001e80000100a00 */
[----:B-1----:R-:W2:Y:S01]  /*0bc0*/  LDL.64 R20, [R25] ;  /* 0x0000000019147983 */ /* 0x002ea20000100a00 */
[----:B---3--:R-:W-:-:S03]  /*0bd0*/  IMAD R27, R26, 0x8, R1 ;  /* 0x000000081a1b7824 */ /* 0x008fc600078e0201 */
[----:B------:R-:W3:Y:S01]  /*0be0*/  LDG.E R26, desc[UR8][R12.64+0x18] ;  /* 0x000018080c1a7981 */ /* 0x000ee2000c1e1900 */
[----:B--2---:R-:W-:-:S03]  /*0bf0*/  DADD R20, R16, R20 ;  /* 0x0000000010147229 */ /* 0x004fc60000000014 */
[----:B------:R-:W2:Y:S04]  /*0c00*/  LDG.E.64 R16, desc[UR8][R10.64+0x28] ;  /* 0x000028080a107981 */ /* 0x000ea8000c1e1b00 */
[----:B------:R1:W-:Y:S04]  /*0c10*/  STL.64 [R25], R20 ;  /* 0x0000001419007387 */ /* 0x0003e80000100a00 */
[----:B----4-:R-:W2:Y:S01]  /*0c20*/  LDL.64 R22, [R27] ;  /* 0x000000001b167983 */ /* 0x010ea20000100a00 */
[----:B---3--:R-:W-:-:S03]  /*0c30*/  IMAD R29, R26, 0x8, R1 ;  /* 0x000000081a1d7824 */ /* 0x008fc600078e0201 */
[----:B------:R-:W3:Y:S01]  /*0c40*/  LDG.E R26, desc[UR8][R12.64+0x1c] ;  /* 0x00001c080c1a7981 */ /* 0x000ee2000c1e1900 */
[----:B--2---:R-:W-:-:S03]  /*0c50*/  DADD R22, R16, R22 ;  /* 0x0000000010167229 */ /* 0x004fc60000000016 */
[----:B------:R-:W2:Y:S04]  /*0c60*/  LDG.E.64 R16, desc[UR8][R10.64+0x30] ;  /* 0x000030080a107981 */ /* 0x000ea8000c1e1b00 */
[----:B------:R4:W-:Y:S04]  /*0c70*/  STL.64 [R27], R22 ;  /* 0x000000161b007387 */ /* 0x0009e80000100a00 */
[----:B0-----:R-:W2:Y:S01]  /*0c80*/  LDL.64 R18, [R29] ;  /* 0x000000001d127983 */ /* 0x001ea20000100a00 */
[----:B---3--:R-:W-:-:S03]  /*0c90*/  LEA R31, R26, R1, 0x3 ;  /* 0x000000011a1f7211 */ /* 0x008fc600078e18ff */
        /* <DEDUP_REMOVED lines=33> */
[----:B------:R-:W-:Y:S04]  /*0eb0*/  STL.64 [R31], R22 ;  /* 0x000000161f007387 */ /* 0x000fe80000100a00 */
        /* <DEDUP_REMOVED lines=8> */
[----:B------:R-:W3:Y:S04]  /*0f40*/  LDG.E R26, desc[UR8][R12.64+0x3c] ;  /* 0x00003c080c1a7981 */ /* 0x000ee8000c1e1900 */
[----:B0-----:R-:W4:Y:S01]  /*0f50*/  LDG.E.64 R18, desc[UR8][R10.64+0x78] ;  /* 0x000078080a127981 */ /* 0x001f22000c1e1b00 */
[----:B--2---:R-:W-:-:S03]  /*0f60*/  DADD R20, R16, R20 ;  /* 0x0000000010147229 */ /* 0x004fc60000000014 */
[----:B------:R-:W2:Y:S04]  /*0f70*/  LDG.E.64 R16, desc[UR8][R10.64+0x70] ;  /* 0x000070080a107981 */ /* 0x000ea8000c1e1b00 */
[----:B------:R0:W-:Y:S04]  /*0f80*/  STL.64 [R27], R20 ;  /* 0x000000141b007387 */ /* 0x0001e80000100a00 */
[----:B------:R-:W2:Y:S01]  /*0f90*/  LDL.64 R22, [R29] ;  /* 0x000000001d167983 */ /* 0x000ea20000100a00 */
[----:B---3--:R-:W-:Y:S01]  /*0fa0*/  IMAD R31, R26, 0x8, R1 ;  /* 0x000000081a1f7824 */ /* 0x008fe200078e0201 */
[----:B--2---:R-:W-:-:S07]  /*0fb0*/  DADD R16, R16, R22 ;  /* 0x0000000010107229 */ /* 0x004fce0000000016 */
[----:B------:R1:W-:Y:S04]  /*0fc0*/  STL.64 [R29], R16 ;  /* 0x000000101d007387 */ /* 0x0003e80000100a00 */
[----:B------:R-:W4:Y:S01]  /*0fd0*/  LDL.64 R22, [R31] ;  /* 0x000000001f167983 */ /* 0x000f220000100a00 */
[----:B------:R-:W-:Y:S01]  /*0fe0*/  UIADD3 UR4, UPT, UPT, UR4, 0x10, URZ ;  /* 0x0000001004047890 */ /* 0x000fe2000fffe0ff */
[----:B0-----:R-:W-:-:S05]  /*0ff0*/  LOP3.LUT R20, R15, 0xfffffff0, RZ, 0xc0, !PT ;  /* 0xfffffff00f147812 */ /* 0x001fca00078ec0ff */
[----:B------:R-:W-:Y:S01]  /*1000*/  ISETP.NE.AND P0, PT, R20, UR4, PT ;  /* 0x0000000414007c0c */ /* 0x000fe2000bf05270 */
[----:B------:R-:W-:Y:S01]  /*1010*/  VIADD R14, R14, 0x10 ;  /* 0x000000100e0e7836 */ /* 0x000fe20000000000 */
[----:B----4-:R-:W-:-:S07]  /*1020*/  DADD R18, R18, R22 ;  /* 0x0000000012127229 */ /* 0x010fce0000000016 */
[----:B------:R1:W-:Y:S04]  /*1030*/  STL.64 [R31], R18 ;  /* 0x000000121f007387 */ /* 0x0003e80000100a00 */
[----:B------:R-:W-:Y:S05]  /*1040*/  @P0 BRA `(.L_x_10) ;  /* 0xfffffff8005c0947 */ /* 0x000fea000383ffff */
.L_x_9:
[----:B------:R-:W-:Y:S05]  /*1050*/  @!P1 BRA `(.L_x_8) ;  /* 0x0000000400d09947 */ /* 0x000fea0003800000 */
[----:B------:R-:W-:Y:S02]  /*1060*/  ISETP.GE.U32.AND P0, PT, R24, 0x8, PT ;  /* 0x000000081800780c */ /* 0x000fe40003f06070 */
[----:B------:R-:W-:-:S11]  /*1070*/  LOP3.LUT P1, R24, R15, 0x7, RZ, 0xc0, !PT ;  /* 0x000000070f187812 */ /* 0x000fd6000782c0ff */
[----:B------:R-:W-:Y:S05]  /*1080*/  @!P0 BRA `(.L_x_11) ;  /* 0x0000000000d48947 */ /* 0x000fea0003800000 */
[----:B------:R-:W0:Y:S08]  /*1090*/  LDC.64 R12, c[0x0][0x388] ;  /* 0x0000e200ff0c7b82 */ /* 0x000e300000000a00 */
[----:B------:R-:W2:Y:S01]  /*10a0*/  LDC.64 R10, c[0x0][0x390] ;  /* 0x0000e400ff0a7b82 */ /* 0x000ea20000000a00 */
[----:B0-----:R-:W-:-:S05]  /*10b0*/  IMAD.WIDE R12, R14, 0x4, R12 ;  /* 0x000000040e0c7825 */ /* 0x001fca00078e020c */
[----:B-1----:R-:W3:Y:S01]  /*10c0*/  LDG.E R16, desc[UR8][R12.64] ;  /* 0x000000080c107981 */ /* 0x002ee2000c1e1900 */
[----:B--2---:R-:W-:-:S03]  /*10d0*/  IMAD.WIDE R10, R14, 0x8, R10 ;  /* 0x000000080e0a7825 */ /* 0x004fc600078e020a */
[----:B------:R-:W2:Y:S04]  /*10e0*/  LDG.E R20, desc[UR8][R12.64+0x4] ;  /* 0x000004080c147981 */ /* 0x000ea8000c1e1900 */
[----:B------:R-:W4:Y:S04]  /*10f0*/  LDG.E R22, desc[UR8][R12.64+0x8] ;  /* 0x000008080c167981 */ /* 0x000f28000c1e1900 */
[----:B------:R-:W5:Y:S01]  /*1100*/  LDG.E R26, desc[UR8][R12.64+0xc] ;  /* 0x00000c080c1a7981 */ /* 0x000f62000c1e1900 */
[----:B---3--:R-:W-:-:S03]  /*1110*/  IMAD R25, R16, 0x8, R1 ;  /* 0x0000000810197824 */ /* 0x008fc600078e0201 */
[----:B------:R-:W3:Y:S04]  /*1120*/  LDG.E.64 R16, desc[UR8][R10.64] ;  /* 0x000000080a107981 */ /* 0x000ee8000c1e1b00 */
[----:B------:R-:W3:Y:S01]  /*1130*/  LDL.64 R18, [R25] ;  /* 0x0000000019127983 */ /* 0x000ee20000100a00 */
[--C-:B--2---:R-:W-:Y:S01]  /*1140*/  IMAD R27, R20, 0x8, R1.reuse ;  /* 0x00000008141b7824 */ /* 0x104fe200078e0201 */
[----:B---3--:R-:W-:Y:S02]  /*1150*/  DADD R18, R16, R18 ;  /* 0x0000000010127229 */ /* 0x008fe40000000012 */
        /* <DEDUP_REMOVED lines=8> */
[----:B-----5:R-:W-:-:S03]  /*11e0*/  LEA R31, R26, R1, 0x3 ;  /* 0x000000011a1f7211 */ /* 0x020fc600078e18ff */
        /* <DEDUP_REMOVED lines=23> */
[----:B---3--:R-:W-:Y:S01]  /*1360*/  IMAD R31, R26, 0x8, R1 ;  /* 0x000000081a1f7824 */ /* 0x008fe200078e0201 */
[----:B--2---:R-:W-:-:S02]  /*1370*/  DADD R16, R16, R18 ;  /* 0x0000000010107229 */ /* 0x004fc40000000012 */
[----:B------:R-:W2:Y:S05]  /*1380*/  LDG.E.64 R18, desc[UR8][R10.64+0x38] ;  /* 0x000038080a127981 */ /* 0x000eaa000c1e1b00 */
[----:B------:R4:W-:Y:S04]  /*1390*/  STL.64 [R29], R16 ;  /* 0x000000101d007387 */ /* 0x0009e80000100a00 */
[----:B-1----:R-:W2:Y:S01]  /*13a0*/  LDL.64 R20, [R31] ;  /* 0x000000001f147983 */ /* 0x002ea20000100a00 */
[----:B------:R-:W-:Y:S01]  /*13b0*/  VIADD R14, R14, 0x8 ;  /* 0x000000080e0e7836 */ /* 0x000fe20000000000 */
[----:B--2---:R-:W-:-:S07]  /*13c0*/  DADD R18, R18, R20 ;  /* 0x0000000012127229 */ /* 0x004fce0000000014 */
[----:B------:R4:W-:Y:S04]  /*13d0*/  STL.64 [R31], R18 ;  /* 0x000000121f007387 */ /* 0x0009e80000100a00 */
.L_x_11:
[----:B------:R-:W-:Y:S05]  /*13e0*/  @!P1 BRA `(.L_x_8) ;  /* 0x0000000000ec9947 */ /* 0x000fea0003800000 */
[----:B------:R-:W-:Y:S02]  /*13f0*/  ISETP.GE.U32.AND P0, PT, R24, 0x4, PT ;  /* 0x000000041800780c */ /* 0x000fe40003f06070 */
[----:B------:R-:W-:-:S04]  /*1400*/  LOP3.LUT R15, R15, 0x3, RZ, 0xc0, !PT ;  /* 0x000000030f0f7812 */ /* 0x000fc800078ec0ff */
[----:B------:R-:W-:-:S07]  /*1410*/  ISETP.NE.AND P1, PT, R15, RZ, PT ;  /* 0x000000ff0f00720c */ /* 0x000fce0003f25270 */
[----:B------:R-:W-:Y:S06]  /*1420*/  @!P0 BRA `(.L_x_12) ;  /* 0x0000000000748947 */ /* 0x000fec0003800000 */
[----:B------:R-:W0:Y:S08]  /*1430*/  LDC.64 R12, c[0x0][0x388] ;  /* 0x0000e200ff0c7b82 */ /* 0x000e300000000a00 */
[----:B------:R-:W2:Y:S01]  /*1440*/  LDC.64 R10, c[0x0][0x390] ;  /* 0x0000e400ff0a7b82 */ /* 0x000ea20000000a00 */
[----:B0-----:R-:W-:-:S05]  /*1450*/  IMAD.WIDE R12, R14, 0x4, R12 ;  /* 0x000000040e0c7825 */ /* 0x001fca00078e020c */
[----:B-1--4-:R-:W3:Y:S01]  /*1460*/  LDG.E R16, desc[UR8][R12.64] ;  /* 0x000000080c107981 */ /* 0x012ee2000c1e1900 */
[----:B--2---:R-:W-:-:S03]  /*1470*/  IMAD.WIDE R10, R14, 0x8, R10 ;  /* 0x000000080e0a7825 */ /* 0x004fc600078e020a */
[----:B------:R-:W2:Y:S04]  /*1480*/  LDG.E R20, desc[UR8][R12.64+0x4] ;  /* 0x000004080c147981 */ /* 0x000ea8000c1e1900 */
[----:B------:R-:W4:Y:S04]  /*1490*/  LDG.E.64 R18, desc[UR8][R10.64] ;  /* 0x000000080a127981 */ /* 0x000f28000c1e1b00 */
[----:B------:R-:W5:Y:S04]  /*14a0*/  LDG.E R22, desc[UR8][R12.64+0x8] ;  /* 0x000008080c167981 */ /* 0x000f68000c1e1900 */
[----:B------:R-:W5:Y:S01]  /*14b0*/  LDG.E R24, desc[UR8][R12.64+0xc] ;  /* 0x00000c080c187981 */ /* 0x000f62000c1e1900 */
[----:B---3--:R-:W-:-:S05]  /*14c0*/  IMAD R25, R16, 0x8, R1 ;  /* 0x0000000810197824 */ /* 0x008fca00078e0201 */
[----:B------:R-:W4:Y:S01]  /*14d0*/  LDL.64 R16, [R25] ;  /* 0x0000000019107983 */ /* 0x000f220000100a00 */
[--C-:B--2---:R-:W-:Y:S01]  /*14e0*/  IMAD R27, R20, 0x8, R1.reuse ;  /* 0x00000008141b7824 */ /* 0x104fe200078e0201 */
[----:B----4-:R-:W-:Y:S02]  /*14f0*/  DADD R16, R18, R16 ;  /* 0x0000000012107229 */ /* 0x010fe40000000010 */
[----:B------:R-:W2:Y:S05]  /*1500*/  LDG.E.64 R18, desc[UR8][R10.64+0x8] ;  /* 0x000008080a127981 */ /* 0x000eaa000c1e1b00 */
[----:B------:R0:W-:Y:S04]  /*1510*/  STL.64 [R25], R16 ;  /* 0x0000001019007387 */ /* 0x0001e80000100a00 */
[----:B------:R-:W2:Y:S01]  /*1520*/  LDL.64 R20, [R27] ;  /* 0x000000001b147983 */ /* 0x000ea20000100a00 */
[----:B-----5:R-:W-:Y:S01]  /*1530*/  IMAD R29, R22, 0x8, R1 ;  /* 0x00000008161d7824 */ /* 0x020fe200078e0201 */
[----:B--2---:R-:W-:-:S02]  /*1540*/  DADD R18, R18, R20 ;  /* 0x0000000012127229 */ /* 0x004fc40000000014 */
[----:B------:R-:W2:Y:S05]  /*1550*/  LDG.E.64 R20, desc[UR8][R10.64+0x10] ;  /* 0x000010080a147981 */ /* 0x000eaa000c1e1b00 */
[----:B------:R3:W-:Y:S04]  /*1560*/  STL.64 [R27], R18 ;  /* 0x000000121b007387 */ /* 0x0007e80000100a00 */
[----:B------:R-:W2:Y:S01]  /*1570*/  LDL.64 R22, [R29] ;  /* 0x000000001d167983 */ /* 0x000ea20000100a00 */
[----:B------:R-:W-:Y:S01]  /*1580*/  IMAD R31, R24, 0x8, R1 ;  /* 0x00000008181f7824 */ /* 0x000fe200078e0201 */
[----:B--2---:R-:W-:-:S02]  /*1590*/  DADD R20, R20, R22 ;  /* 0x0000000014147229 */ /* 0x004fc40000000016 */
[----:B------:R-:W2:Y:S05]  /*15a0*/  LDG.E.64 R22, desc[UR8][R10.64+0x18] ;  /* 0x000018080a167981 */ /* 0x000eaa000c1e1b00 */
[----:B------:R3:W-:Y:S04]  /*15b0*/  STL.64 [R29], R20 ;  /* 0x000000141d007387 */ /* 0x0007e80000100a00 */
[----:B0-----:R-:W2:Y:S01]  /*15c0*/  LDL.64 R16, [R31] ;  /* 0x000000001f107983 */ /* 0x001ea20000100a00 */
[----:B------:R-:W-:Y:S01]  /*15d0*/  VIADD R14, R14, 0x4 ;  /* 0x000000040e0e7836 */ /* 0x000fe20000000000 */
[----:B--2---:R-:W-:-:S07]  /*15e0*/  DADD R16, R22, R16 ;  /* 0x0000000016107229 */ /* 0x004fce0000000010 */
[----:B------:R3:W-:Y:S04]  /*15f0*/  STL.64 [R31], R16 ;  /* 0x000000101f007387 */ /* 0x0007e80000100a00 */
.L_x_12:
[----:B------:R-:W-:Y:S05]  /*1600*/  @!P1 BRA `(.L_x_8) ;  /* 0x0000000000649947 */ /* 0x000fea0003800000 */
[----:B------:R-:W0:Y:S08]  /*1610*/  LDC.64 R10, c[0x0][0x388] ;  /* 0x0000e200ff0a7b82 */ /* 0x000e300000000a00 */
[----:B------:R-:W2:Y:S01]  /*1620*/  LDC.64 R12, c[0x0][0x390] ;  /* 0x0000e400ff0c7b82 */ /* 0x000ea20000000a00 */
[----:B0-----:R-:W-:-:S05]  /*1630*/  IMAD.WIDE R10, R14, 0x4, R10 ;  /* 0x000000040e0a7825 */ /* 0x001fca00078e020a */
[----:B-1-34-:R-:W3:Y:S01]  /*1640*/  LDG.E R16, desc[UR8][R10.64] ;  /* 0x000000080a107981 */ /* 0x01aee2000c1e1900 */
[----:B--2---:R-:W-:-:S04]  /*1650*/  IMAD.WIDE R12, R14, 0x8, R12 ;  /* 0x000000080e0c7825 */ /* 0x004fc800078e020c */
[----:B---3--:R-:W-:Y:S02]  /*1660*/  IMAD R21, R16, 0x8, R1 ;  /* 0x0000000810157824 */ /* 0x008fe400078e0201 */
[----:B------:R-:W2:Y:S04]  /*1670*/  LDG.E.64 R16, desc[UR8][R12.64] ;  /* 0x000000080c107981 */ /* 0x000ea8000c1e1b00 */
[----:B------:R-:W2:Y:S01]  /*1680*/  LDL.64 R18, [R21] ;  /* 0x0000000015127983 */ /* 0x000ea20000100a00 */
[----:B------:R-:W-:Y:S01]  /*1690*/  ISETP.NE.AND P0, PT, R15, 0x1, PT ;  /* 0x000000010f00780c */ /* 0x000fe20003f05270 */
[----:B--2---:R-:W-:-:S07]  /*16a0*/  DADD R16, R16, R18 ;  /* 0x0000000010107229 */ /* 0x004fce0000000012 */
[----:B------:R0:W-:Y:S05]  /*16b0*/  STL.64 [R21], R16 ;  /* 0x0000001015007387 */ /* 0x0001ea0000100a00 */
[----:B------:R-:W-:Y:S05]  /*16c0*/  @!P0 BRA `(.L_x_8) ;  /* 0x0000000000348947 */ /* 0x000fea0003800000 */
[----:B------:R-:W0:Y:S01]  /*16d0*/  LDG.E R14, desc[UR8][R10.64+0x4] ;  /* 0x000004080a0e7981 */ /* 0x000e22000c1e1900 */
[----:B------:R-:W-:-:S13]  /*16e0*/  ISETP.NE.AND P0, PT, R15, 0x2, PT ;  /* 0x000000020f00780c */ /* 0x000fda0003f05270 */
[----:B------:R-:W2:Y:S01]  /*16f0*/  @P0 LDG.E R18, desc[UR8][R10.64+0x8] ;  /* 0x000008080a120981 */ /* 0x000ea2000c1e1900 */
[----:B0-----:R-:W-:-:S03]  /*1700*/  IMAD R21, R14, 0x8, R1 ;  /* 0x000000080e157824 */ /* 0x001fc600078e0201 */
[----:B------:R-:W3:Y:S04]  /*1710*/  LDG.E.64 R14, desc[UR8][R12.64+0x8] ;  /* 0x000008080c0e7981 */ /* 0x000ee8000c1e1b00 */
[----:B------:R-:W3:Y:S01]  /*1720*/  LDL.64 R16, [R21] ;  /* 0x0000000015107983 */ /* 0x000ee20000100a00 */
[----:B--2---:R-:W-:Y:S01]  /*1730*/  @P0 LEA R23, R18, R1, 0x3 ;  /* 0x0000000112170211 */ /* 0x004fe200078e18ff */
[----:B---3--:R-:W-:Y:S02]  /*1740*/  DADD R14, R14, R16 ;  /* 0x000000000e0e7229 */ /* 0x008fe40000000010 */
[----:B------:R-:W2:Y:S05]  /*1750*/  @P0 LDG.E.64 R16, desc[UR8][R12.64+0x10] ;  /* 0x000010080c100981 */ /* 0x000eaa000c1e1b00 */
[----:B------:R0:W-:Y:S04]  /*1760*/  STL.64 [R21], R14 ;  /* 0x0000000e15007387 */ /* 0x0001e80000100a00 */
[----:B------:R-:W2:Y:S02]  /*1770*/  @P0 LDL.64 R18, [R23] ;  /* 0x0000000017120983 */ /* 0x000ea40000100a00 */
[----:B--2---:R-:W-:-:S07]  /*1780*/  @P0 DADD R16, R16, R18 ;  /* 0x0000000010100229 */ /* 0x004fce0000000012 */
[----:B------:R0:W-:Y:S04]  /*1790*/  @P0 STL.64 [R23], R16 ;  /* 0x0000001017000387 */ /* 0x0001e80000100a00 */
.L_x_8:
[----:B------:R-:W-:Y:S05]  /*17a0*/  BSYNC.RECONVERGENT B0 ;  /* 0x0000000000007941 */ /* 0x000fea0003800200 */
.L_x_7:
[C---:B------:R-:W-:Y:S01]  /*17b0*/  ISETP.NE.AND P0, PT, R8.reuse, UR5, PT ;  /* 0x0000000508007c0c */ /* 0x040fe2000bf05270 */
[----:B------:R-:W-:Y:S01]  /*17c0*/  VIADD R8, R8, 0x1 ;  /* 0x0000000108087836 */ /* 0x000fe20000000000 */
[--C-:B------:R-:W-:Y:S02]  /*17d0*/  SHF.R.S64 R0, R0, 0x1, R9.reuse ;  /* 0x0000000100007819 */ /* 0x100fe40000001009 */
[----:B------:R-:W-:-:S09]  /*17e0*/  SHF.R.S32.HI R9, RZ, 0x1, R9 ;  /* 0x00000001ff097819 */ /* 0x000fd20000011409 */
[----:B------:R-:W-:Y:S05]  /*17f0*/  @P0 BRA `(.L_x_13) ;  /* 0xfffffff000280947 */ /* 0x000fea000383ffff */
.L_x_6:
[----:B------:R-:W2:Y:S01]  /*1800*/  LDCU UR4, c[0x0][0x398] ;  /* 0x00007300ff0477ac */ /* 0x000ea20008000800 */
[----:B------:R-:W-:Y:S02]  /*1810*/  IMAD.MOV.U32 R8, RZ, RZ, RZ ;  /* 0x000000ffff087224 */ /* 0x000fe400078e00ff */
[----:B------:R-:W-:Y:S02]  /*1820*/  IMAD.MOV.U32 R10, RZ, RZ, 0x0 ;  /* 0x00000000ff0a7424 */ /* 0x000fe400078e00ff */
[----:B------:R-:W-:Y:S01]  /*1830*/  IMAD.MOV.U32 R11, RZ, RZ, 0x3ff00000 ;  /* 0x3ff00000ff0b7424 */ /* 0x000fe200078e00ff */
[----:B--2---:R-:W-:-:S09]  /*1840*/  UISETP.GE.AND UP0, UPT, UR4, 0x1, UPT ;  /* 0x000000010400788c */ /* 0x004fd2000bf06270 */
[----:B------:R-:W-:Y:S05]  /*1850*/  BRA.U !UP0, `(.L_x_14) ;  /* 0x0000000d08c87547 */ /* 0x000fea000b800000 */
[----:B------:R-:W-:Y:S01]  /*1860*/  UISETP.GE.U32.AND UP0, UPT, UR4, 0x10, UPT ;  /* 0x000000100400788c */ /* 0x000fe2000bf06070 */
[----:B------:R-:W-:Y:S01]  /*1870*/  IMAD.MOV.U32 R0, RZ, RZ, RZ ;  /* 0x000000ffff007224 */ /* 0x000fe200078e00ff */
[----:B------:R-:W-:Y:S01]  /*1880*/  ULOP3.LUT UR5, UR4, 0xf, URZ, 0xc0, !UPT ;  /* 0x0000000f04057892 */ /* 0x000fe2000f8ec0ff */
[----:B------:R-:W-:Y:S02]  /*1890*/  IMAD.MOV.U32 R8, RZ, RZ, RZ ;  /* 0x000000ffff087224 */ /* 0x000fe400078e00ff */
[----:B------:R-:W-:Y:S01]  /*18a0*/  IMAD.MOV.U32 R10, RZ, RZ, 0x0 ;  /* 0x00000000ff0a7424 */ /* 0x000fe200078e00ff */
[----:B------:R-:W-:Y:S01]  /*18b0*/  UISETP.NE.AND UP1, UPT, UR5, URZ, UPT ;  /* 0x000000ff0500728c */ /* 0x000fe2000bf25270 */
[----:B------:R-:W-:Y:S02]  /*18c0*/  IMAD.MOV.U32 R11, RZ, RZ, 0x3ff00000 ;  /* 0x3ff00000ff0b7424 */ /* 0x000fe400078e00ff */
[----:B------:R-:W-:Y:S08]  /*18d0*/  BRA.U !UP0, `(.L_x_15) ;  /* 0x0000000508e47547 */ /* 0x000ff0000b800000 */
[----:B------:R-:W-:Y:S01]  /*18e0*/  ULOP3.LUT UR6, UR4, 0x7ffffff0, URZ, 0xc0, !UPT ;  /* 0x7ffffff004067892 */ /* 0x000fe2000f8ec0ff */
[----:B------:R-:W-:Y:S01]  /*18f0*/  CS2R R8, SRZ ;  /* 0x0000000000087805 */ /* 0x000fe2000001ff00 */
[----:B------:R-:W-:Y:S02]  /*1900*/  IMAD.MOV.U32 R10, RZ, RZ, 0x0 ;  /* 0x00000000ff0a7424 */ /* 0x000fe400078e00ff */
[----:B------:R-:W-:Y:S02]  /*1910*/  IMAD.MOV.U32 R11, RZ, RZ, 0x3ff00000 ;  /* 0x3ff00000ff0b7424 */ /* 0x000fe400078e00ff */
[----:B------:R-:W-:-:S07]  /*1920*/  IMAD.U32 R0, RZ, RZ, UR6 ;  /* 0x00000006ff007e24 */ /* 0x000fce000f8e00ff */
.L_x_16:
[----:B------:R-:W-:-:S05]  /*1930*/  IMAD R34, R9, 0x8, R1 ;  /* 0x0000000809227824 */ /* 0x000fca00078e0201 */
[----:B-1-34-:R-:W2:Y:S04]  /*1940*/  LDL.64 R28, [R34] ;  /* 0x00000000221c7983 */ /* 0x01aea80000100a00 */
[----:B0-----:R-:W3:Y:S04]  /*1950*/  LDL.64 R20, [R34+0x8] ;  /* 0x0000080022147983 */ /* 0x001ee80000100a00 */
[----:B------:R-:W4:Y:S04]  /*1960*/  LDL.64 R22, [R34+0x10] ;  /* 0x0000100022167983 */ /* 0x000f280000100a00 */
[----:B------:R-:W5:Y:S04]  /*1970*/  LDL.64 R24, [R34+0x18] ;  /* 0x0000180022187983 */ /* 0x000f680000100a00 */
[----:B------:R-:W5:Y:S04]  /*1980*/  LDL.64 R26, [R34+0x20] ;  /* 0x00002000221a7983 */ /* 0x000f680000100a00 */
[----:B------:R-:W5:Y:S04]  /*1990*/  LDL.64 R32, [R34+0x28] ;  /* 0x0000280022207983 */ /* 0x000f680000100a00 */
[----:B------:R-:W5:Y:S04]  /*19a0*/  LDL.64 R18, [R34+0x30] ;  /* 0x0000300022127983 */ /* 0x000f680000100a00 */
[----:B------:R-:W5:Y:S04]  /*19b0*/  LDL.64 R16, [R34+0x38] ;  /* 0x0000380022107983 */ /* 0x000f680000100a00 */
[----:B------:R-:W5:Y:S04]  /*19c0*/  LDL.64 R12, [R34+0x40] ;  /* 0x00004000220c7983 */ /* 0x000f680000100a00 */
[----:B------:R-:W5:Y:S04]  /*19d0*/  LDL.64 R14, [R34+0x48] ;  /* 0x00004800220e7983 */ /* 0x000f680000100a00 */
[----:B------:R-:W5:Y:S01]  /*19e0*/  LDL.64 R30, [R34+0x50] ;  /* 0x00005000221e7983 */ /* 0x000f620000100a00 */
[----:B--2---:R-:W-:-:S02]  /*19f0*/  DSETP.NEU.AND P4, PT, R28, RZ, PT ;  /* 0x000000ff1c00722a */ /* 0x004fc40003f8d000 */
[----:B------:R-:W-:Y:S02]  /*1a00*/  DMUL R28, R28, R10 ;  /* 0x0000000a1c1c7228 */ /* 0x000fe40000000000 */
[----:B---3--:R-:W-:-:S08]  /*1a10*/  DSETP.NEU.AND P5, PT, R20, RZ, PT ;  /* 0x000000ff1400722a */ /* 0x008fd00003fad000 */
[----:B------:R-:W-:Y:S02]  /*1a20*/  FSEL R10, R10, R28, !P4 ;  /* 0x0000001c0a0a7208 */ /* 0x000fe40006000000 */
[----:B------:R-:W-:-:S06]  /*1a30*/  FSEL R11, R11, R29, !P4 ;  /* 0x0000001d0b0b7208 */ /* 0x000fcc0006000000 */
[----:B------:R-:W-:Y:S02]  /*1a40*/  DMUL R20, R20, R10 ;  /* 0x0000000a14147228 */ /* 0x000fe40000000000 */
[----:B----4-:R-:W-:-:S08]  /*1a50*/  DSETP.NEU.AND P6, PT, R22, RZ, PT ;  /* 0x000000ff1600722a */ /* 0x010fd00003fcd000 */
[----:B------:R-:W-:Y:S02]  /*1a60*/  FSEL R20, R10, R20, !P5 ;  /* 0x000000140a147208 */ /* 0x000fe40006800000 */
[----:B------:R-:W-:Y:S02]  /*1a70*/  FSEL R21, R11, R21, !P5 ;  /* 0x000000150b157208 */ /* 0x000fe40006800000 */
[----:B------:R-:W2:Y:S04]  /*1a80*/  LDL.64 R10, [R34+0x58] ;  /* 0x00005800220a7983 */ /* 0x000ea80000100a00 */
[----:B------:R-:W-:Y:S02]  /*1a90*/  DMUL R22, R22, R20 ;  /* 0x0000001416167228 */ /* 0x000fe40000000000 */
[----:B-----5:R-:W-:-:S08]  /*1aa0*/  DSETP.NEU.AND P0, PT, R24, RZ, PT ;  /* 0x000000ff1800722a */ /* 0x020fd00003f0d000 */
[----:B------:R-:W-:Y:S02]  /*1ab0*/  FSEL R22, R20, R22, !P6 ;  /* 0x0000001614167208 */ /* 0x000fe40007000000 */
[----:B------:R-:W-:Y:S02]  /*1ac0*/  FSEL R23, R21, R23, !P6 ;  /* 0x0000001715177208 */ /* 0x000fe40007000000 */
[----:B------:R-:W3:Y:S04]  /*1ad0*/  LDL.64 R20, [R34+0x60] ;  /* 0x0000600022147983 */ /* 0x000ee80000100a00 */
[----:B------:R-:W-:Y:S02]  /*1ae0*/  DMUL R24, R24, R22 ;  /* 0x0000001618187228 */ /* 0x000fe40000000000 */
[----:B------:R-:W-:-:S08]  /*1af0*/  DSETP.NEU.AND P1, PT, R26, RZ, PT ;  /* 0x000000ff1a00722a */ /* 0x000fd00003f2d000 */
[----:B------:R-:W-:Y:S02]  /*1b00*/  FSEL R24, R22, R24, !P0 ;  /* 0x0000001816187208 */ /* 0x000fe40004000000 */
[----:B------:R-:W-:Y:S02]  /*1b10*/  FSEL R25, R23, R25, !P0 ;  /* 0x0000001917197208 */ /* 0x000fe40004000000 */
[----:B------:R-:W4:Y:S04]  /*1b20*/  LDL.64 R22, [R34+0x68] ;  /* 0x0000680022167983 */ /* 0x000f280000100a00 */
[----:B------:R-:W-:-:S10]  /*1b30*/  DMUL R26, R26, R24 ;  /* 0x000000181a1a7228 */ /* 0x000fd40000000000 */
[----:B------:R-:W-:Y:S02]  /*1b40*/  FSEL R28, R24, R26, !P1 ;  /* 0x0000001a181c7208 */ /* 0x000fe40004800000 */
[----:B------:R-:W-:Y:S02]  /*1b50*/  FSEL R29, R25, R27, !P1 ;  /* 0x0000001b191d7208 */ /* 0x000fe40004800000 */
[----:B------:R-:W5:Y:S04]  /*1b60*/  LDL.64 R24, [R34+0x70] ;  /* 0x0000700022187983 */ /* 0x000f680000100a00 */
[----:B------:R-:W5:Y:S01]  /*1b70*/  LDL.64 R26, [R34+0x78] ;  /* 0x00007800221a7983 */ /* 0x000f620000100a00 */
[C---:B------:R-:W-:Y:S02]  /*1b80*/  DSETP.NEU.AND P2, PT, R32.reuse, RZ, PT ;  /* 0x000000ff2000722a */ /* 0x040fe40003f4d000 */
[----:B------:R-:W-:-:S10]  /*1b90*/  DMUL R32, R32, R28 ;  /* 0x0000001c20207228 */ /* 0x000fd40000000000 */
[----:B------:R-:W-:Y:S02]  /*1ba0*/  FSEL R28, R28, R32, !P2 ;  /* 0x000000201c1c7208 */ /* 0x000fe40005000000 */
[----:B------:R-:W-:Y:S01]  /*1bb0*/  FSEL R29, R29, R33, !P2 ;  /* 0x000000211d1d7208 */ /* 0x000fe20005000000 */
[----:B------:R-:W-:-:S05]  /*1bc0*/  DSETP.NEU.AND P3, PT, R18, RZ, PT ;  /* 0x000000ff1200722a */ /* 0x000fca0003f6d000 */
[----:B------:R-:W-:-:S10]  /*1bd0*/  DMUL R32, R18, R28 ;  /* 0x0000001c12207228 */ /* 0x000fd40000000000 */
[----:B------:R-:W-:Y:S02]  /*1be0*/  FSEL R18, R28, R32, !P3 ;  /* 0x000000201c127208 */ /* 0x000fe40005800000 */
[----:B------:R-:W-:Y:S02]  /*1bf0*/  FSEL R19, R29, R33, !P3 ;  /* 0x000000211d137208 */ /* 0x000fe40005800000 */
[----:B------:R-:W-:Y:S01]  /*1c00*/  IADD3 R32, PT, PT, R8, 0x1, RZ ;  /* 0x0000000108207810 */ /* 0x000fe20007ffe0ff */
[----:B------:R-:W-:-:S03]  /*1c10*/  @P4 IMAD.MOV R32, RZ, RZ, R8 ;  /* 0x000000ffff204224 */ /* 0x000fc600078e0208 */
[C---:B------:R-:W-:Y:S02]  /*1c20*/  DMUL R28, R16.reuse, R18 ;  /* 0x00000012101c7228 */ /* 0x040fe40000000000 */
[----:B------:R-:W-:-:S08]  /*1c30*/  DSETP.NEU.AND P4, PT, R16, RZ, PT ;  /* 0x000000ff1000722a */ /* 0x000fd00003f8d000 */
[----:B------:R-:W-:Y:S02]  /*1c40*/  FSEL R16, R18, R28, !P4 ;  /* 0x0000001c12107208 */ /* 0x000fe40006000000 */
[----:B------:R-:W-:Y:S01]  /*1c50*/  FSEL R17, R19, R29, !P4 ;  /* 0x0000001d13117208 */ /* 0x000fe20006000000 */
[----:B------:R-:W-:Y:S02]  /*1c60*/  VIADD R8, R32, 0x1 ;  /* 0x0000000120087836 */ /* 0x000fe40000000000 */
        /* <DEDUP_REMOVED lines=18> */
[----:B------:R-:W-:-:S04]  /*1d90*/  @P1 IMAD.MOV R16, RZ, RZ, R8 ;  /* 0x000000ffff101224 */ /* 0x000fc800078e0208 */
[----:B------:R-:W-:Y:S02]  /*1da0*/  VIADD R8, R16, 0x1 ;  /* 0x0000000110087836 */ /* 0x000fe40000000000 */
[----:B------:R-:W-:-:S05]  /*1db0*/  @P2 IMAD.MOV R8, RZ, RZ, R16 ;  /* 0x000000ffff082224 */ /* 0x000fca00078e0210 */
[----:B------:R-:W-:Y:S01]  /*1dc0*/  IADD3 R16, PT, PT, R8, 0x1, RZ ;  /* 0x0000000108107810 */ /* 0x000fe20007ffe0ff */
[----:B------:R-:W-:-:S04]  /*1dd0*/  @P3 IMAD.MOV R16, RZ, RZ, R8 ;  /* 0x000000ffff103224 */ /* 0x000fc800078e0208 */
[----:B------:R-:W-:Y:S02]  /*1de0*/  VIADD R8, R16, 0x1 ;  /* 0x0000000110087836 */ /* 0x000fe40000000000 */
[----:B------:R-:W-:Y:S02]  /*1df0*/  @P4 IMAD.MOV R8, RZ, RZ, R16 ;  /* 0x000000ffff084224 */ /* 0x000fe400078e0210 */
[----:B------:R-:W-:Y:S01]  /*1e00*/  VIADD R9, R9, 0x10 ;  /* 0x0000001009097836 */ /* 0x000fe20000000000 */
[C---:B--2---:R-:W-:Y:S02]  /*1e10*/  DMUL R14, R10.reuse, R12 ;  /* 0x0000000c0a0e7228 */ /* 0x044fe40000000000 */
[----:B------:R-:W-:-:S08]  /*1e20*/  DSETP.NEU.AND P1, PT, R10, RZ, PT ;  /* 0x000000ff0a00722a */ /* 0x000fd00003f2d000 */
[----:B------:R-:W-:Y:S02]  /*1e30*/  FSEL R10, R12, R14, !P1 ;  /* 0x0000000e0c0a7208 */ /* 0x000fe40004800000 */
[----:B------:R-:W-:-:S06]  /*1e40*/  FSEL R11, R13, R15, !P1 ;  /* 0x0000000f0d0b7208 */ /* 0x000fcc0004800000 */
[C---:B---3--:R-:W-:Y:S02]  /*1e50*/  DMUL R12, R20.reuse, R10 ;  /* 0x0000000a140c7228 */ /* 0x048fe40000000000 */
[----:B------:R-:W-:Y:S01]  /*1e60*/  DSETP.NEU.AND P2, PT, R20, RZ, PT ;  /* 0x000000ff1400722a */ /* 0x000fe20003f4d000 */
[----:B------:R-:W-:Y:S02]  /*1e70*/  VIADD R14, R8, 0x1 ;  /* 0x00000001080e7836 */ /* 0x000fe40000000000 */
[----:B------:R-:W-:-:S05]  /*1e80*/  @P5 IMAD.MOV R14, RZ, RZ, R8 ;  /* 0x000000ffff0e5224 */ /* 0x000fca00078e0208 */
[----:B------:R-:W-:Y:S02]  /*1e90*/  FSEL R12, R10, R12, !P2 ;  /* 0x0000000c0a0c7208 */ /* 0x000fe40005000000 */
[----:B------:R-:W-:Y:S01]  /*1ea0*/  FSEL R13, R11, R13, !P2 ;  /* 0x0000000d0b0d7208 */ /* 0x000fe20005000000 */
[----:B------:R-:W-:Y:S02]  /*1eb0*/  VIADD R8, R14, 0x1 ;  /* 0x000000010e087836 */ /* 0x000fe40000000000 */
[----:B------:R-:W-:-:S03]  /*1ec0*/  @P6 IMAD.MOV R8, RZ, RZ, R14 ;  /* 0x000000ffff086224 */ /* 0x000fc600078e020e */
[C---:B----4-:R-:W-:Y:S02]  /*1ed0*/  DMUL R10, R22.reuse, R12 ;  /* 0x0000000c160a7228 */ /* 0x050fe40000000000 */
[----:B------:R-:W-:Y:S01]  /*1ee0*/  DSETP.NEU.AND P3, PT, R22, RZ, PT ;  /* 0x000000ff1600722a */ /* 0x000fe20003f6d000 */
[----:B------:R-:W-:Y:S02]  /*1ef0*/  VIADD R14, R8, 0x1 ;  /* 0x00000001080e7836 */ /* 0x000fe40000000000 */
[----:B------:R-:W-:-:S04]  /*1f00*/  @P0 IMAD.MOV R14, RZ, RZ, R8 ;  /* 0x000000ffff0e0224 */ /* 0x000fc800078e0208 */
[----:B------:R-:W-:Y:S01]  /*1f10*/  VIADD R8, R14, 0x1 ;  /* 0x000000010e087836 */ /* 0x000fe20000000000 */
[----:B------:R-:W-:Y:S02]  /*1f20*/  FSEL R12, R12, R10, !P3 ;  /* 0x0000000a0c0c7208 */ /* 0x000fe40005800000 */
[----:B------:R-:W-:Y:S01]  /*1f30*/  FSEL R13, R13, R11, !P3 ;  /* 0x0000000b0d0d7208 */ /* 0x000fe20005800000 */
[----:B------:R-:W-:Y:S01]  /*1f40*/  @P1 IMAD.MOV R8, RZ, RZ, R14 ;  /* 0x000000ffff081224 */ /* 0x000fe200078e020e */
[----:B-----5:R-:W-:-:S04]  /*1f50*/  DSETP.NEU.AND P0, PT, R24, RZ, PT ;  /* 0x000000ff1800722a */ /* 0x020fc80003f0d000 */
[----:B------:R-:W-:Y:S01]  /*1f60*/  IADD3 R14, PT, PT, R8, 0x1, RZ ;  /* 0x00000001080e7810 */ /* 0x000fe20007ffe0ff */
[----:B------:R-:W-:Y:S01]  /*1f70*/  DMUL R10, R24, R12 ;  /* 0x0000000c180a7228 */ /* 0x000fe20000000000 */
[----:B------:R-:W-:-:S04]  /*1f80*/  @P2 IMAD.MOV R14, RZ, RZ, R8 ;  /* 0x000000ffff0e2224 */ /* 0x000fc800078e0208 */
[----:B------:R-:W-:Y:S02]  /*1f90*/  VIADD R8, R14, 0x1 ;  /* 0x000000010e087836 */ /* 0x000fe40000000000 */
[----:B------:R-:W-:-:S03]  /*1fa0*/  @P3 IMAD.MOV R8, RZ, RZ, R14 ;  /* 0x000000ffff083224 */ /* 0x000fc600078e020e */
[----:B------:R-:W-:Y:S01]  /*1fb0*/  FSEL R10, R12, R10, !P0 ;  /* 0x0000000a0c0a7208 */ /* 0x000fe20004000000 */
[----:B------:R-:W-:Y:S01]  /*1fc0*/  VIADD R12, R8, 0x1 ;  /* 0x00000001080c7836 */ /* 0x000fe20000000000 */
[----:B------:R-:W-:Y:S01]  /*1fd0*/  FSEL R11, R13, R11, !P0 ;  /* 0x0000000b0d0b7208 */ /* 0x000fe20004000000 */
[----:B------:R-:W-:Y:S01]  /*1fe0*/  @P0 IMAD.MOV R12, RZ, RZ, R8 ;  /* 0x000000ffff0c0224 */ /* 0x000fe200078e0208 */
[----:B------:R-:W-:Y:S01]  /*1ff0*/  ISETP.NE.AND P0, PT, R9, R0, PT ;  /* 0x000000000900720c */ /* 0x000fe20003f05270 */
[----:B------:R-:W-:-:S03]  /*2000*/  DSETP.NEU.AND P1, PT, R26, RZ, PT ;  /* 0x000000ff1a00722a */ /* 0x000fc60003f2d000 */
[----:B------:R-:W-:Y:S01]  /*2010*/  DMUL R26, R26, R10 ;  /* 0x0000000a1a1a7228 */ /* 0x000fe20000000000 */
[----:B------:R-:W-:-:S09]  /*2020*/  VIADD R8, R12, 0x1 ;  /* 0x000000010c087836 */ /* 0x000fd20000000000 */
[----:B------:R-:W-:Y:S01]  /*2030*/  FSEL R10, R10, R26, !P1 ;  /* 0x0000001a0a0a7208 */ /* 0x000fe20004800000 */
[----:B------:R-:W-:Y:S01]  /*2040*/  @P1 IMAD.MOV R8, RZ, RZ, R12 ;  /* 0x000000ffff081224 */ /* 0x000fe200078e020c */
[----:B------:R-:W-:Y:S01]  /*2050*/  FSEL R11, R11, R27, !P1 ;  /* 0x0000001b0b0b7208 */ /* 0x000fe20004800000 */
[----:B------:R-:W-:Y:S06]  /*2060*/  @P0 BRA `(.L_x_16) ;  /* 0xfffffff800300947 */ /* 0x000fec000383ffff */
.L_x_15:
[----:B------:R-:W-:Y:S05]  /*2070*/  BRA.U !UP1, `(.L_x_14) ;  /* 0x0000000509c07547 */ /* 0x000fea000b800000 */
[----:B------:R-:W-:Y:S02]  /*2080*/  UISETP.GE.U32.AND UP0, UPT, UR5, 0x8, UPT ;  /* 0x000000080500788c */ /* 0x000fe4000bf06070 */
[----:B------:R-:W-:-:S04]  /*2090*/  ULOP3.LUT UR6, UR4, 0x7, URZ, 0xc0, !UPT ;  /* 0x0000000704067892 */ /* 0x000fc8000f8ec0ff */
[----:B------:R-:W-:-:S03]  /*20a0*/  UISETP.NE.AND UP1, UPT, UR6, URZ, UPT ;  /* 0x000000ff0600728c */ /* 0x000fc6000bf25270 */
[----:B------:R-:W-:Y:S08]  /*20b0*/  BRA.U !UP0, `(.L_x_17) ;  /* 0x0000000108e87547 */ /* 0x000ff0000b800000 */
[----:B------:R-:W-:-:S05]  /*20c0*/  IMAD R9, R0, 0x8, R1 ;  /* 0x0000000800097824 */ /* 0x000fca00078e0201 */
[----:B-1-34-:R-:W2:Y:S04]  /*20d0*/  LDL.64 R28, [R9] ;  /* 0x00000000091c7983 */ /* 0x01aea80000100a00 */
[----:B------:R-:W3:Y:S04]  /*20e0*/  LDL.64 R12, [R9+0x8] ;  /* 0x00000800090c7983 */ /* 0x000ee80000100a00 */
[----:B0-----:R-:W4:Y:S04]  /*20f0*/  LDL.64 R14, [R9+0x10] ;  /* 0x00001000090e7983 */ /* 0x001f280000100a00 */
[----:B------:R-:W5:Y:S04]  /*2100*/  LDL.64 R16, [R9+0x18] ;  /* 0x0000180009107983 */ /* 0x000f680000100a00 */
[----:B------:R-:W5:Y:S04]  /*2110*/  LDL.64 R18, [R9+0x20] ;  /* 0x0000200009127983 */ /* 0x000f680000100a00 */
[----:B------:R-:W5:Y:S04]  /*2120*/  LDL.64 R20, [R9+0x28] ;  /* 0x0000280009147983 */ /* 0x000f680000100a00 */
[----:B------:R-:W5:Y:S04]  /*2130*/  LDL.64 R22, [R9+0x30] ;  /* 0x0000300009167983 */ /* 0x000f680000100a00 */
[----:B------:R0:W5:Y:S01]  /*2140*/  LDL.64 R24, [R9+0x38] ;  /* 0x0000380009187983 */ /* 0x0001620000100a00 */
[----:B------:R-:W-:-:S02]  /*2150*/  VIADD R0, R0, 0x8 ;  /* 0x0000000800007836 */ /* 0x000fc40000000000 */
[----:B0-----:R-:W-:Y:S01]  /*2160*/  VIADD R9, R8, 0x1 ;  /* 0x0000000108097836 */ /* 0x001fe20000000000 */
[----:B--2---:R-:W-:Y:S02]  /*2170*/  DMUL R26, R10, R28 ;  /* 0x0000001c0a1a7228 */ /* 0x004fe40000000000 */
[----:B------:R-:W-:Y:S02]  /*2180*/  DSETP.NEU.AND P0, PT, R28, RZ, PT ;  /* 0x000000ff1c00722a */ /* 0x000fe40003f0d000 */
[----:B---3--:R-:W-:Y:S02]  /*2190*/  DSETP.NEU.AND P1, PT, R12, RZ, PT ;  /* 0x000000ff0c00722a */ /* 0x008fe40003f2d000 */
[----:B----4-:R-:W-:-:S04]  /*21a0*/  DSETP.NEU.AND P2, PT, R14, RZ, PT ;  /* 0x000000ff0e00722a */ /* 0x010fc80003f4d000 */
[----:B------:R-:W-:Y:S02]  /*21b0*/  FSEL R26, R10, R26, !P0 ;  /* 0x0000001a0a1a7208 */ /* 0x000fe40004000000 */
[----:B------:R-:W-:Y:S01]  /*21c0*/  FSEL R27, R11, R27, !P0 ;  /* 0x0000001b0b1b7208 */ /* 0x000fe20004000000 */
[----:B-----5:R-:W-:-:S03]  /*21d0*/  DSETP.NEU.AND P3, PT, R16, RZ, PT ;  /* 0x000000ff1000722a */ /* 0x020fc60003f6d000 */
[----:B------:R-:W-:Y:S01]  /*21e0*/  @P0 IMAD.MOV R9, RZ, RZ, R8 ;  /* 0x000000ffff090224 */ /* 0x000fe200078e0208 */
[----:B------:R-:W-:Y:S02]  /*21f0*/  DSETP.NEU.AND P0, PT, R18, RZ, PT ;  /* 0x000000ff1200722a */ /* 0x000fe40003f0d000 */
[----:B------:R-:W-:-:S10]  /*2200*/  DMUL R10, R12, R26 ;  /* 0x0000001a0c0a7228 */ /* 0x000fd40000000000 */
[----:B------:R-:W-:Y:S02]  /*2210*/  FSEL R12, R26, R10, !P1 ;  /* 0x0000000a1a0c7208 */ /* 0x000fe40004800000 */
[----:B------:R-:W-:-:S06]  /*2220*/  FSEL R13, R27, R11, !P1 ;  /* 0x0000000b1b0d7208 */ /* 0x000fcc0004800000 */
[----:B------:R-:W-:Y:S01]  /*2230*/  DMUL R10, R14, R12 ;  /* 0x0000000c0e0a7228 */ /* 0x000fe20000000000 */
[----:B------:R-:W-:Y:S01]  /*2240*/  IADD3 R14, PT, PT, R9, 0x1, RZ ;  /* 0x00000001090e7810 */ /* 0x000fe20007ffe0ff */
[----:B------:R-:W-:Y:S01]  /*2250*/  @P1 IMAD.MOV R14, RZ, RZ, R9 ;  /* 0x000000ffff0e1224 */ /* 0x000fe200078e0209 */
[----:B------:R-:W-:-:S07]  /*2260*/  DSETP.NEU.AND P1, PT, R20, RZ, PT ;  /* 0x000000ff1400722a */ /* 0x000fce0003f2d000 */
[----:B------:R-:W-:Y:S02]  /*2270*/  FSEL R12, R12, R10, !P2 ;  /* 0x0000000a0c0c7208 */ /* 0x000fe40005000000 */
[----:B------:R-:W-:-:S06]  /*2280*/  FSEL R13, R13, R11, !P2 ;  /* 0x0000000b0d0d7208 */ /* 0x000fcc0005000000 */
[----:B------:R-:W-:-:S10]  /*2290*/  DMUL R10, R16, R12 ;  /* 0x0000000c100a7228 */ /* 0x000fd40000000000 */
[----:B------:R-:W-:Y:S02]  /*22a0*/  FSEL R12, R12, R10, !P3 ;  /* 0x0000000a0c0c7208 */ /* 0x000fe40005800000 */
[----:B------:R-:W-:-:S06]  /*22b0*/  FSEL R13, R13, R11, !P3 ;  /* 0x0000000b0d0d7208 */ /* 0x000fcc0005800000 */
[----:B------:R-:W-:-:S10]  /*22c0*/  DMUL R10, R18, R12 ;  /* 0x0000000c120a7228 */ /* 0x000fd40000000000 */
[----:B------:R-:W-:Y:S01]  /*22d0*/  FSEL R10, R12, R10, !P0 ;  /* 0x0000000a0c0a7208 */ /* 0x000fe20004000000 */
[----:B------:R-:W-:Y:S01]  /*22e0*/  VIADD R12, R14, 0x1 ;  /* 0x000000010e0c7836 */ /* 0x000fe20000000000 */
[----:B------:R-:W-:Y:S01]  /*22f0*/  FSEL R11, R13, R11, !P0 ;  /* 0x0000000b0d0b7208 */ /* 0x000fe20004000000 */
[----:B------:R-:W-:-:S04]  /*2300*/  @P2 IMAD.MOV R12, RZ, RZ, R14 ;  /* 0x000000ffff0c2224 */ /* 0x000fc800078e020e */
[----:B------:R-:W-:Y:S01]  /*2310*/  VIADD R13, R12, 0x1 ;  /* 0x000000010c0d7836 */ /* 0x000fe20000000000 */
[----:B------:R-:W-:Y:S01]  /*2320*/  DMUL R8, R20, R10 ;  /* 0x0000000a14087228 */ /* 0x000fe20000000000 */
[----:B------:R-:W-:-:S04]  /*2330*/  @P3 IMAD.MOV R13, RZ, RZ, R12 ;  /* 0x000000ffff0d3224 */ /* 0x000fc800078e020c */
[----:B------:R-:W-:Y:S02]  /*2340*/  VIADD R12, R13, 0x1 ;  /* 0x000000010d0c7836 */ /* 0x000fe40000000000 */
[----:B------:R-:W-:Y:S01]  /*2350*/  @P0 IMAD.MOV R12, RZ, RZ, R13 ;  /* 0x000000ffff0c0224 */ /* 0x000fe200078e020d */
[----:B------:R-:W-:Y:S02]  /*2360*/  DSETP.NEU.AND P0, PT, R22, RZ, PT ;  /* 0x000000ff1600722a */ /* 0x000fe40003f0d000 */
[----:B------:R-:W-:Y:S01]  /*2370*/  FSEL R10, R10, R8, !P1 ;  /* 0x000000080a0a7208 */ /* 0x000fe20004800000 */
[----:B------:R-:W-:Y:S01]  /*2380*/  VIADD R13, R12, 0x1 ;  /* 0x000000010c0d7836 */ /* 0x000fe20000000000 */
[----:B------:R-:W-:Y:S01]  /*2390*/  FSEL R11, R11, R9, !P1 ;  /* 0x000000090b0b7208 */ /* 0x000fe20004800000 */
[----:B------:R-:W-:Y:S01]  /*23a0*/  @P1 IMAD.MOV R13, RZ, RZ, R12 ;  /* 0x000000ffff0d1224 */ /* 0x000fe200078e020c */
[----:B------:R-:W-:-:S04]  /*23b0*/  DSETP.NEU.AND P1, PT, R24, RZ, PT ;  /* 0x000000ff1800722a */ /* 0x000fc80003f2d000 */
[----:B------:R-:W-:-:S10]  /*23c0*/  DMUL R8, R22, R10 ;  /* 0x0000000a16087228 */ /* 0x000fd40000000000 */
[----:B------:R-:W-:Y:S02]  /*23d0*/  FSEL R10, R10, R8, !P0 ;  /* 0x000000080a0a7208 */ /* 0x000fe40004000000 */
[----:B------:R-:W-:Y:S01]  /*23e0*/  FSEL R11, R11, R9, !P0 ;  /* 0x000000090b0b7208 */ /* 0x000fe20004000000 */
[----:B------:R-:W-:Y:S02]  /*23f0*/  VIADD R9, R13, 0x1 ;  /* 0x000000010d097836 */ /* 0x000fe40000000000 */
[----:B------:R-:W-:-:S03]  /*2400*/  @P0 IMAD.MOV R9, RZ, RZ, R13 ;  /* 0x000000ffff090224 */ /* 0x000fc600078e020d */
[----:B------:R-:W-:Y:S02]  /*2410*/  DMUL R24, R24, R10 ;  /* 0x0000000a18187228 */ /* 0x000fe40000000000 */
[----:B------:R-:W-:Y:S01]  /*2420*/  IADD3 R8, PT, PT, R9, 0x1, RZ ;  /* 0x0000000109087810 */ /* 0x000fe20007ffe0ff */
[----:B------:R-:W-:-:S07]  /*2430*/  @P1 IMAD.MOV R8, RZ, RZ, R9 ;  /* 0x000000ffff081224 */ /* 0x000fce00078e0209 */
[----:B------:R-:W-:Y:S02]  /*2440*/  FSEL R10, R10, R24, !P1 ;  /* 0x000000180a0a7208 */ /* 0x000fe40004800000 */
[----:B------:R-:W-:-:S07]  /*2450*/  FSEL R11, R11, R25, !P1 ;  /* 0x000000190b0b7208 */ /* 0x000fce0004800000 */
.L_x_17:
[----:B------:R-:W-:Y:S05]  /*2460*/  BRA.U !UP1, `(.L_x_14) ;  /* 0x0000000109c47547 */ /* 0x000fea000b800000 */
[----:B------:R-:W-:Y:S02]  /*2470*/  UISETP.GE.U32.AND UP0, UPT, UR6, 0x4, UPT ;  /* 0x000000040600788c */ /* 0x000fe4000bf06070 */
[----:B------:R-:W-:-:S04]  /*2480*/  ULOP3.LUT UR5, UR4, 0x3, URZ, 0xc0, !UPT ;  /* 0x0000000304057892 */ /* 0x000fc8000f8ec0ff */
[----:B------:R-:W-:-:S03]  /*2490*/  UISETP.NE.AND UP1, UPT, UR5, URZ, UPT ;  /* 0x000000ff0500728c */ /* 0x000fc6000bf25270 */
[----:B------:R-:W-:Y:S08]  /*24a0*/  BRA.U !UP0, `(.L_x_18) ;  /* 0x0000000108787547 */ /* 0x000ff0000b800000 */
[----:B----4-:R-:W-:-:S05]  /*24b0*/  IMAD R22, R0, 0x8, R1 ;  /* 0x0000000800167824 */ /* 0x010fca00078e0201 */
[----:B01-3--:R-:W2:Y:S04]  /*24c0*/  LDL.64 R16, [R22] ;  /* 0x0000000016107983 */ /* 0x00bea80000100a00 */
[----:B------:R-:W3:Y:S04]  /*24d0*/  LDL.64 R20, [R22+0x8] ;  /* 0x0000080016147983 */ /* 0x000ee80000100a00 */
[----:B------:R-:W4:Y:S04]  /*24e0*/  LDL.64 R14, [R22+0x10] ;  /* 0x00001000160e7983 */ /* 0x000f280000100a00 */
[----:B------:R-:W5:Y:S01]  /*24f0*/  LDL.64 R12, [R22+0x18] ;  /* 0x00001800160c7983 */ /* 0x000f620000100a00 */
[----:B------:R-:W-:Y:S01]  /*2500*/  VIADD R9, R8, 0x1 ;  /* 0x0000000108097836 */ /* 0x000fe20000000000 */
[----:B------:R-:W-:Y:S01]  /*2510*/  IADD3 R0, PT, PT, R0, 0x4, RZ ;  /* 0x0000000400007810 */ /* 0x000fe20007ffe0ff */
[----:B--2---:R-:W-:-:S02]  /*2520*/  DMUL R18, R10, R16 ;  /* 0x000000100a127228 */ /* 0x004fc40000000000 */
[----:B------:R-:W-:Y:S02]  /*2530*/  DSETP.NEU.AND P0, PT, R16, RZ, PT ;  /* 0x000000ff1000722a */ /* 0x000fe40003f0d000 */
[----:B---3--:R-:W-:-:S06]  /*2540*/  DSETP.NEU.AND P1, PT, R20, RZ, PT ;  /* 0x000000ff1400722a */ /* 0x008fcc0003f2d000 */
[----:B------:R-:W-:Y:S02]  /*2550*/  FSEL R10, R10, R18, !P0 ;  /* 0x000000120a0a7208 */ /* 0x000fe40004000000 */
[----:B------:R-:W-:-:S04]  /*2560*/  FSEL R11, R11, R19, !P0 ;  /* 0x000000130b0b7208 */ /* 0x000fc80004000000 */
[----:B------:R-:W-:Y:S01]  /*2570*/  @P0 IMAD.MOV R9, RZ, RZ, R8 ;  /* 0x000000ffff090224 */ /* 0x000fe200078e0208 */
[----:B----4-:R-:W-:Y:S02]  /*2580*/  DSETP.NEU.AND P0, PT, R14, RZ, PT ;  /* 0x000000ff0e00722a */ /* 0x010fe40003f0d000 */
[----:B------:R-:W-:Y:S01]  /*2590*/  DMUL R16, R20, R10 ;  /* 0x0000000a14107228 */ /* 0x000fe20000000000 */
[----:B------:R-:W-:Y:S02]  /*25a0*/  VIADD R8, R9, 0x1 ;  /* 0x0000000109087836 */ /* 0x000fe40000000000 */
[----:B------:R-:W-:-:S04]  /*25b0*/  @P1 IMAD.MOV R8, RZ, RZ, R9 ;  /* 0x000000ffff081224 */ /* 0x000fc800078e0209 */
[----:B------:R-:W-:-:S03]  /*25c0*/  VIADD R9, R8, 0x1 ;  /* 0x0000000108097836 */ /* 0x000fc60000000000 */
[----:B------:R-:W-:Y:S02]  /*25d0*/  FSEL R10, R10, R16, !P1 ;  /* 0x000000100a0a7208 */ /* 0x000fe40004800000 */
[----:B------:R-:W-:Y:S01]  /*25e0*/  FSEL R11, R11, R17, !P1 ;  /* 0x000000110b0b7208 */ /* 0x000fe20004800000 */
[----:B-----5:R-:W-:Y:S01]  /*25f0*/  DSETP.NEU.AND P1, PT, R12, RZ, PT ;  /* 0x000000ff0c00722a */ /* 0x020fe20003f2d000 */
[----:B------:R-:W-:-:S04]  /*2600*/  @P0 IMAD.MOV R9, RZ, RZ, R8 ;  /* 0x000000ffff090224 */ /* 0x000fc800078e0208 */
[----:B------:R-:W-:Y:S01]  /*2610*/  DMUL R16, R14, R10 ;  /* 0x0000000a0e107228 */ /* 0x000fe20000000000 */
[----:B------:R-:W-:-:S08]  /*2620*/  VIADD R8, R9, 0x1 ;  /* 0x0000000109087836 */ /* 0x000fd00000000000 */
[----:B------:R-:W-:Y:S01]  /*2630*/  @P1 IMAD.MOV R8, RZ, RZ, R9 ;  /* 0x000000ffff081224 */ /* 0x000fe200078e0209 */
[----:B------:R-:W-:Y:S02]  /*2640*/  FSEL R10, R10, R16, !P0 ;  /* 0x000000100a0a7208 */ /* 0x000fe40004000000 */
[----:B------:R-:W-:-:S06]  /*2650*/  FSEL R11, R11, R17, !P0 ;  /* 0x000000110b0b7208 */ /* 0x000fcc0004000000 */
[----:B------:R-:W-:-:S10]  /*2660*/  DMUL R12, R12, R10 ;  /* 0x0000000a0c0c7228 */ /* 0x000fd40000000000 */
[----:B------:R-:W-:Y:S02]  /*2670*/  FSEL R10, R10, R12, !P1 ;  /* 0x0000000c0a0a7208 */ /* 0x000fe40004800000 */
[----:B------:R-:W-:-:S07]  /*2680*/  FSEL R11, R11, R13, !P1 ;  /* 0x0000000d0b0b7208 */ /* 0x000fce0004800000 */
.L_x_18:
[----:B------:R-:W-:Y:S05]  /*2690*/  BRA.U !UP1, `(.L_x_14) ;  /* 0x0000000109387547 */ /* 0x000fea000b800000 */
[----:B------:R-:W-:-:S05]  /*26a0*/  UMOV UR4, URZ ;  /* 0x000000ff00047c82 */ /* 0x000fca0008000000 */
.L_x_19:
[----:B------:R-:W-:-:S05]  /*26b0*/  IMAD R9, R0, 0x8, R1 ;  /* 0x0000000800097824 */ /* 0x000fca00078e0201 */
[----:B------:R-:W2:Y:S01]  /*26c0*/  LDL.64 R12, [R9] ;  /* 0x00000000090c7983 */ /* 0x000ea20000100a00 */
[----:B------:R-:W-:Y:S01]  /*26d0*/  UIADD3 UR4, UPT, UPT, UR4, 0x1, URZ ;  /* 0x0000000104047890 */ /* 0x000fe2000fffe0ff */
[----:B0-----:R-:W-:Y:S02]  /*26e0*/  VIADD R14, R8, 0x1 ;  /* 0x00000001080e7836 */ /* 0x001fe40000000000 */
[----:B------:R-:W-:Y:S01]  /*26f0*/  VIADD R0, R0, 0x1 ;  /* 0x0000000100007836 */ /* 0x000fe20000000000 */
[----:B------:R-:W-:Y:S01]  /*2700*/  UISETP.NE.AND UP0, UPT, UR4, UR5, UPT ;  /* 0x000000050400728c */ /* 0x000fe2000bf05270 */
[C---:B--2---:R-:W-:Y:S02]  /*2710*/  DSETP.NEU.AND P0, PT, R12.reuse, RZ, PT ;  /* 0x000000ff0c00722a */ /* 0x044fe40003f0d000 */
[----:B------:R-:W-:-:S10]  /*2720*/  DMUL R12, R12, R10 ;  /* 0x0000000a0c0c7228 */ /* 0x000fd40000000000 */
[----:B------:R-:W-:Y:S02]  /*2730*/  FSEL R10, R10, R12, !P0 ;  /* 0x0000000c0a0a7208 */ /* 0x000fe40004000000 */
[----:B------:R-:W-:Y:S01]  /*2740*/  @P0 IMAD.MOV R14, RZ, RZ, R8 ;  /* 0x000000ffff0e0224 */ /* 0x000fe200078e0208 */
[----:B------:R-:W-:-:S03]  /*2750*/  FSEL R11, R11, R13, !P0 ;  /* 0x0000000d0b0b7208 */ /* 0x000fc60004000000 */
[----:B------:R-:W-:Y:S01]  /*2760*/  IMAD.MOV.U32 R8, RZ, RZ, R14 ;  /* 0x000000ffff087224 */ /* 0x000fe200078e000e */
[----:B------:R-:W-:Y:S06]  /*2770*/  BRA.U UP0, `(.L_x_19) ;  /* 0xfffffffd00cc7547 */ /* 0x000fec000b83ffff */
.L_x_14:
[----:B------:R-:W-:Y:S01]  /*2780*/  ISETP.GE.U32.AND P0, PT, R5, R6, PT ;  /* 0x000000060500720c */ /* 0x000fe20003f06070 */
[----:B------:R-:W-:Y:S01]  /*2790*/  BSSY.RECONVERGENT B0, `(.L_x_20) ;  /* 0x000006b000007945 */ /* 0x000fe20003800200 */
[----:B01-34-:R-:W-:Y:S02]  /*27a0*/  CS2R R16, SRZ ;  /* 0x0000000000107805 */ /* 0x01bfe4000001ff00 */
[----:B------:R-:W-:-:S13]  /*27b0*/  ISETP.GE.AND.EX P0, PT, R4, R7, PT, P0 ;  /* 0x000000070400720c */ /* 0x000fda0003f06300 */
[----:B------:R-:W-:Y:S05]  /*27c0*/  @P0 BRA `(.L_x_21) ;  /* 0x00000004009c0947 */ /* 0x000fea0003800000 */
[----:B------:R-:W-:Y:S02]  /*27d0*/  IADD3 R9, P0, PT, R5, -0x1, RZ ;  /* 0xffffffff05097810 */ /* 0x000fe40007f1e0ff */
[----:B------:R-:W-:Y:S02]  /*27e0*/  CS2R R16, SRZ ;  /* 0x0000000000107805 */ /* 0x000fe4000001ff00 */
[----:B------:R-:W-:-:S04]  /*27f0*/  IADD3.X R0, PT, PT, R4, -0x1, RZ, P0, !PT ;  /* 0xffffffff04007810 */ /* 0x000fc800007fe4ff */
[--C-:B------:R-:W-:Y:S02]  /*2800*/  SHF.R.S64 R12, R9, 0x1, R0.reuse ;  /* 0x00000001090c7819 */ /* 0x100fe40000001000 */
[----:B------:R-:W-:Y:S02]  /*2810*/  SHF.R.S32.HI R15, RZ, 0x1, R0 ;  /* 0x00000001ff0f7819 */ /* 0x000fe40000011400 */
[----:B------:R-:W-:Y:S02]  /*2820*/  LOP3.LUT R12, R12, R9, RZ, 0x3c, !PT ;  /* 0x000000090c0c7212 */ /* 0x000fe400078e3cff */
[----:B------:R-:W-:-:S07]  /*2830*/  LOP3.LUT R15, R15, R0, RZ, 0x3c, !PT ;  /* 0x000000000f0f7212 */ /* 0x000fce00078e3cff */
.L_x_30:
[--C-:B------:R-:W-:Y:S01]  /*2840*/  SHF.R.S64 R0, R5, 0x1, R4.reuse ;  /* 0x0000000105007819 */ /* 0x100fe20000001004 */
[----:B------:R-:W0:Y:S01]  /*2850*/  LDCU.64 UR4, c[0x0][0x380] ;  /* 0x00007000ff0477ac */ /* 0x000e220008000a00 */
[----:B------:R-:W-:Y:S02]  /*2860*/  SHF.R.S32.HI R13, RZ, 0x1, R4 ;  /* 0x00000001ff0d7819 */ /* 0x000fe40000011404 */
[----:B------:R-:W-:Y:S02]  /*2870*/  LOP3.LUT R9, R0, R5, RZ, 0x3c, !PT ;  /* 0x0000000500097212 */ /* 0x000fe400078e3cff */
[----:B------:R-:W-:Y:S02]  /*2880*/  LOP3.LUT R28, R13, R4, RZ, 0x3c, !PT ;  /* 0x000000040d1c7212 */ /* 0x000fe400078e3cff */
[----:B------:R-:W-:Y:S02]  /*2890*/  LOP3.LUT R0, R9, R12, RZ, 0x3c, !PT ;  /* 0x0000000c09007212 */ /* 0x000fe400078e3cff */
[----:B------:R-:W-:-:S02]  /*28a0*/  LOP3.LUT R14, R28, R15, RZ, 0x3c, !PT ;  /* 0x0000000f1c0e7212 */ /* 0x000fc400078e3cff */
[----:B------:R-:W-:-:S05]  /*28b0*/  IADD3 R13, P0, PT, RZ, -R0, RZ ;  /* 0x80000000ff0d7210 */ /* 0x000fca0007f1e0ff */
[----:B------:R-:W-:-:S05]  /*28c0*/  IMAD.X R15, RZ, RZ, ~R14, P0 ;  /* 0x000000ffff0f7224 */ /* 0x000fca00000e0e0e */
[----:B------:R-:W-:-:S04]  /*28d0*/  LOP3.LUT R14, R14, R15, RZ, 0xc0, !PT ;  /* 0x0000000f0e0e7212 */ /* 0x000fc800078ec0ff */
[----:B------:R-:W-:-:S13]  /*28e0*/  ISETP.NE.U32.AND P0, PT, R14, RZ, PT ;  /* 0x000000ff0e00720c */ /* 0x000fda0003f05070 */
[----:B------:R-:W-:-:S04]  /*28f0*/  @!P0 LOP3.LUT R14, R0, R13, RZ, 0xc0, !PT ;  /* 0x0000000d000e8212 */ /* 0x000fc800078ec0ff */
[----:B-1----:R-:W1:Y:S02]  /*2900*/  FLO.U32 R0, R14 ;  /* 0x0000000e00007300 */ /* 0x002e6400000e0000 */
[C---:B-1----:R-:W-:Y:S02]  /*2910*/  IADD3 R12, PT, PT, -R0.reuse, 0x1f, RZ ;  /* 0x0000001f000c7810 */ /* 0x042fe40007ffe1ff */
[----:B------:R-:W-:-:S03]  /*2920*/  IADD3 R0, PT, PT, -R0, 0x3f, RZ ;  /* 0x0000003f00007810 */ /* 0x000fc60007ffe1ff */
[----:B------:R-:W-:-:S04]  /*2930*/  @P0 IMAD.MOV R0, RZ, RZ, R12 ;  /* 0x000000ffff000224 */ /* 0x000fc800078e020c */
[----:B------:R-:W-:-:S03]  /*2940*/  IMAD.WIDE.U32 R12, R0, 0x4, RZ ;  /* 0x00000004000c7825 */ /* 0x000fc600078e00ff */
[----:B0-----:R-:W-:-:S04]  /*2950*/  IADD3 R12, P0, PT, -R12, UR4, RZ ;  /* 0x000000040c0c7c10 */ /* 0x001fc8000ff1e1ff */
[----:B------:R-:W-:-:S05]  /*2960*/  IADD3.X R13, PT, PT, ~R13, UR5, RZ, P0, !PT ;  /* 0x000000050d0d7c10 */ /* 0x000fca00087fe5ff */
[----:B------:R-:W2:Y:S04]  /*2970*/  LDG.E R30, desc[UR8][R12.64+0xfc] ;  /* 0x0000fc080c1e7981 */ /* 0x000ea8000c1e1900 */
[----:B------:R-:W2:Y:S01]  /*2980*/  LDG.E R29, desc[UR8][R12.64+0x100] ;  /* 0x000100080c1d7981 */ /* 0x000ea2000c1e1900 */
[----:B------:R-:W-:Y:S01]  /*2990*/  BSSY.RECONVERGENT B1, `(.L_x_22) ;  /* 0x000003b000017945 */ /* 0x000fe20003800200 */
[----:B--2---:R-:W-:-:S13]  /*29a0*/  ISETP.GE.AND P0, PT, R30, R29, PT ;  /* 0x0000001d1e00720c */ /* 0x004fda0003f06270 */
[----:B------:R-:W-:Y:S05]  /*29b0*/  @P0 BRA `(.L_x_23) ;  /* 0x0000000000e00947 */ /* 0x000fea0003800000 */
[----:B------:R-:W-:-:S04]  /*29c0*/  IADD3 R0, PT, PT, -R0, 0x3f, RZ ;  /* 0x0000003f00007810 */ /* 0x000fc80007ffe1ff */
[----:B------:R-:W-:-:S05]  /*29d0*/  SHF.R.U64 R0, R9, R0, R28 ;  /* 0x0000000009007219 */ /* 0x000fca000000121c */
[----:B------:R-:W-:-:S05]  /*29e0*/  IMAD.SHL.U32 R0, R0, 0x2, RZ ;  /* 0x0000000200007824 */ /* 0x000fca00078e00ff */
[----:B------:R-:W-:-:S05]  /*29f0*/  LOP3.LUT R0, R0, 0x2, RZ, 0xc0, !PT ;  /* 0x0000000200007812 */ /* 0x000fca00078ec0ff */
[----:B------:R-:W-:-:S04]  /*2a00*/  VIADD R0, R0, 0xffffffff ;  /* 0xffffffff00007836 */ /* 0x000fc80000000000 */
[----:B------:R0:W1:Y:S03]  /*2a10*/  I2F.F64 R14, R0 ;  /* 0x00000000000e7312 */ /* 0x0000660000201c00 */
.L_x_29:
[----:B------:R-:W2:Y:S02]  /*2a20*/  LDC.64 R12, c[0x0][0x388] ;  /* 0x0000e200ff0c7b82 */ /* 0x000ea40000000a00 */
[----:B--2---:R-:W-:-:S06]  /*2a30*/  IMAD.WIDE R12, R30, 0x4, R12 ;  /* 0x000000041e0c7825 */ /* 0x004fcc00078e020c */
[----:B------:R-:W2:Y:S02]  /*2a40*/  LDG.E R12, desc[UR8][R12.64] ;  /* 0x000000080c0c7981 */ /* 0x000ea4000c1e1900 */
[----:B-12---:R-:W-:-:S05]  /*2a50*/  IMAD R31, R12, 0x8, R1 ;  /* 0x000000080c1f7824 */ /* 0x006fca00078e0201 */
[----:B------:R-:W2:Y:S01]  /*2a60*/  LDL.64 R26, [R31] ;  /* 0x000000001f1a7983 */ /* 0x000ea20000100a00 */
[----:B------:R-:W-:Y:S01]  /*2a70*/  BSSY.RECONVERGENT B2, `(.L_x_24) ;  /* 0x0000029000027945 */ /* 0x000fe20003800200 */
[----:B--2---:R-:W-:-:S14]  /*2a80*/  DSETP.NEU.AND P0, PT, R26, RZ, PT ;  /* 0x000000ff1a00722a */ /* 0x004fdc0003f0d000 */
[----:B------:R-:W-:Y:S05]  /*2a90*/  @P0 BRA `(.L_x_25) ;  /* 0x0000000000200947 */ /* 0x000fea0003800000 */
[----:B------:R-:W2:Y:S02]  /*2aa0*/  LDC.64 R12, c[0x0][0x390] ;  /* 0x0000e400ff0c7b82 */ /* 0x000ea40000000a00 */
[----:B--2---:R-:W-:-:S06]  /*2ab0*/  IMAD.WIDE R12, R30, 0x8, R12 ;  /* 0x000000081e0c7825 */ /* 0x004fcc00078e020c */
[----:B------:R-:W1:Y:S01]  /*2ac0*/  LDG.E.64 R12, desc[UR8][R12.64] ;  /* 0x000000080c0c7981 */ /* 0x000e62000c1e1b00 */
[----:B------:R-:W-:Y:S01]  /*2ad0*/  VIADD R8, R8, 0xffffffff ;  /* 0xffffffff08087836 */ /* 0x000fe20000000000 */
[----:B-1----:R-:W-:-:S07]  /*2ae0*/  DFMA R26, R14, R12, R26 ;  /* 0x0000000c0e1a722b */ /* 0x002fce000000001a */
[----:B------:R1:W-:Y:S01]  /*2af0*/  STL.64 [R31], R26 ;  /* 0x0000001a1f007387 */ /* 0x0003e20000100a00 */
[----:B------:R-:W-:Y:S01]  /*2b00*/  DMUL R10, R26, R10 ;  /* 0x0000000a1a0a7228 */ /* 0x000fe20000000000 */
[----:B------:R-:W-:Y:S10]  /*2b10*/  BRA `(.L_x_26) ;  /* 0x0000000000787947 */ /* 0x000ff40003800000 */
.L_x_25:
[----:B------:R-:W2:Y:S01]  /*2b20*/  MUFU.RCP64H R19, R27 ;  /* 0x0000001b00137308 */ /* 0x000ea20000001800 */
[----:B------:R-:W-:Y:S01]  /*2b30*/  MOV R18, 0x1 ;  /* 0x0000000100127802 */ /* 0x000fe20000000f00 */
[----:B------:R-:W-:Y:S01]  /*2b40*/  BSSY.RECONVERGENT B3, `(.L_x_27) ;  /* 0x0000011000037945 */ /* 0x000fe20003800200 */
[----:B------:R-:W-:-:S04]  /*2b50*/  FSETP.GEU.AND P1, PT, |R11|, 6.5827683646048100446e-37, PT ;  /* 0x036000000b00780b */ /* 0x000fc80003f2e200 */
[----:B--2---:R-:W-:-:S08]  /*2b60*/  DFMA R12, -R26, R18, 1 ;  /* 0x3ff000001a0c742b */ /* 0x004fd00000000112 */
[----:B------:R-:W-:-:S08]  /*2b70*/  DFMA R12, R12, R12, R12 ;  /* 0x0000000c0c0c722b */ /* 0x000fd0000000000c */
[----:B------:R-:W-:-:S08]  /*2b80*/  DFMA R12, R18, R12, R18 ;  /* 0x0000000c120c722b */ /* 0x000fd00000000012 */
[----:B------:R-:W-:-:S08]  /*2b90*/  DFMA R20, -R26, R12, 1 ;  /* 0x3ff000001a14742b */ /* 0x000fd0000000010c */
[----:B------:R-:W-:-:S08]  /*2ba0*/  DFMA R20, R12, R20, R12 ;  /* 0x000000140c14722b */ /* 0x000fd0000000000c */
[----:B------:R-:W-:-:S08]  /*2bb0*/  DMUL R18, R20, R10 ;  /* 0x0000000a14127228 */ /* 0x000fd00000000000 */
[----:B------:R-:W-:-:S08]  /*2bc0*/  DFMA R12, -R26, R18, R10 ;  /* 0x000000121a0c722b */ /* 0x000fd0000000010a */
[----:B------:R-:W-:-:S10]  /*2bd0*/  DFMA R12, R20, R12, R18 ;  /* 0x0000000c140c722b */ /* 0x000fd40000000012 */
[----:B0-----:R-:W-:-:S05]  /*2be0*/  FFMA R0, RZ, R27, R13 ;  /* 0x0000001bff007223 */ /* 0x001fca000000000d */
[----:B------:R-:W-:-:S13]  /*2bf0*/  FSETP.GT.AND P0, PT, |R0|, 1.469367938527859385e-39, PT ;  /* 0x001000000000780b */ /* 0x000fda0003f04200 */
[----:B------:R-:W-:Y:S05]  /*2c00*/  @P0 BRA P1, `(.L_x_28) ;  /* 0x0000000000100947 */ /* 0x000fea0000800000 */
[----:B------:R-:W-:Y:S01]  /*2c10*/  IMAD.MOV.U32 R12, RZ, RZ, R10 ;  /* 0x000000ffff0c7224 */ /* 0x000fe200078e000a */
[----:B------:R-:W-:Y:S01]  /*2c20*/  MOV R0, 0x2c50 ;  /* 0x00002c5000007802 */ /* 0x000fe20000000f00 */
[----:B------:R-:W-:-:S07]  /*2c30*/  IMAD.MOV.U32 R13, RZ, RZ, R11 ;  /* 0x000000ffff0d7224 */ /* 0x000fce00078e000b */
[----:B-1----:R-:W-:Y:S05]  /*2c40*/  CALL.REL.NOINC `($__internal_0_$__cuda_sm20_div_rn_f64_full) ;  /* 0x0000000000947944 */ /* 0x002fea0003c00000 */
.L_x_28:
[----:B------:R-:W-:Y:S05]  /*2c50*/  BSYNC.RECONVERGENT B3 ;  /* 0x0000000000037941 */ /* 0x000fea0003800200 */
.L_x_27:
[----:B------:R-:W0:Y:S02]  /*2c60*/  LDC.64 R10, c[0x0][0x390] ;  /* 0x0000e400ff0a7b82 */ /* 0x000e240000000a00 */
[----:B0-----:R-:W-:-:S05]  /*2c70*/  IMAD.WIDE R18, R30, 0x8, R10 ;  /* 0x000000081e127825 */ /* 0x001fca00078e020a */
[----:B------:R-:W1:Y:S02]  /*2c80*/  LDG.E.64 R10, desc[UR8][R18.64] ;  /* 0x00000008120a7981 */ /* 0x000e64000c1e1b00 */
[----:B-1----:R-:W-:Y:S01]  /*2c90*/  DFMA R26, R14, R10, R26 ;  /* 0x0000000a0e1a722b */ /* 0x002fe2000000001a */
[----:B------:R-:W-:Y:S02]  /*2ca0*/  IMAD.MOV.U32 R10, RZ, RZ, R12 ;  /* 0x000000ffff0a7224 */ /* 0x000fe400078e000c */
[----:B------:R-:W-:-:S04]  /*2cb0*/  IMAD.MOV.U32 R11, RZ, RZ, R13 ;  /* 0x000000ffff0b7224 */ /* 0x000fc800078e000d */
[----:B------:R0:W-:Y:S01]  /*2cc0*/  STL.64 [R31], R26 ;  /* 0x0000001a1f007387 */ /* 0x0001e20000100a00 */
[----:B------:R-:W-:-:S14]  /*2cd0*/  DSETP.NEU.AND P0, PT, R26, RZ, PT ;  /* 0x000000ff1a00722a */ /* 0x000fdc0003f0d000 */
[----:B------:R-:W-:Y:S01]  /*2ce0*/  @P0 DMUL R10, R10, R26 ;  /* 0x0000001a0a0a0228 */ /* 0x000fe20000000000 */
[----:B0-----:R-:W-:-:S10]  /*2cf0*/  @!P0 VIADD R8, R8, 0x1 ;  /* 0x0000000108088836 */ /* 0x001fd40000000000 */
.L_x_26:
[----:B------:R-:W-:Y:S05]  /*2d00*/  BSYNC.RECONVERGENT B2 ;  /* 0x0000000000027941 */ /* 0x000fea0003800200 */
.L_x_24:
[----:B------:R-:W-:-:S05]  /*2d10*/  VIADD R30, R30, 0x1 ;  /* 0x000000011e1e7836 */ /* 0x000fca0000000000 */
[----:B------:R-:W-:-:S13]  /*2d20*/  ISETP.GE.AND P0, PT, R30, R29, PT ;  /* 0x0000001d1e00720c */ /* 0x000fda0003f06270 */
[----:B------:R-:W-:Y:S05]  /*2d30*/  @!P0 BRA `(.L_x_29) ;  /* 0xfffffffc00388947 */ /* 0x000fea000383ffff */
.L_x_23:
[----:B------:R-:W-:Y:S05]  /*2d40*/  BSYNC.RECONVERGENT B1 ;  /* 0x0000000000017941 */ /* 0x000fea0003800200 */
.L_x_22:
[----:B------:R-:W-:Y:S01]  /*2d50*/  ISETP.NE.AND P1, PT, R8, RZ, PT ;  /* 0x000000ff0800720c */ /* 0x000fe20003f25270 */
[----:B------:R-:W-:-:S12]  /*2d60*/  IMAD.MOV.U32 R15, RZ, RZ, R28 ;  /* 0x000000ffff0f7224 */ /* 0x000fd800078e001c */
[C---:B0-----:R-:W-:Y:S01]  /*2d70*/  @!P1 LOP3.LUT R0, R5.reuse, 0x1, RZ, 0xc0, !PT ;  /* 0x0000000105009812 */ /* 0x041fe200078ec0ff */
[----:B------:R-:W-:Y:S01]  /*2d80*/  @!P1 DADD R12, -RZ, -R10 ;  /* 0x00000000ff0c9229 */ /* 0x000fe2000000090a */
[----:B------:R-:W-:Y:S02]  /*2d90*/  IADD3 R5, P2, PT, R5, 0x1, RZ ;  /* 0x0000000105057810 */ /* 0x000fe40007f5e0ff */
[----:B------:R-:W-:-:S03]  /*2da0*/  @!P1 ISETP.NE.U32.AND P0, PT, R0, 0x1, PT ;  /* 0x000000010000980c */ /* 0x000fc60003f05070 */
[----:B------:R-:W-:Y:S01]  /*2db0*/  IMAD.X R4, RZ, RZ, R4, P2 ;  /* 0x000000ffff047224 */ /* 0x000fe200010e0604 */
[----:B------:R-:W-:-:S04]  /*2dc0*/  @!P1 ISETP.NE.U32.AND.EX P0, PT, RZ, RZ, PT, P0 ;  /* 0x000000ffff00920c */ /* 0x000fc80003f05100 */
[----:B------:R-:W-:Y:S02]  /*2dd0*/  @!P1 FSEL R12, R12, R10, !P0 ;  /* 0x0000000a0c0c9208 */ /* 0x000fe40004000000 */
[----:B------:R-:W-:Y:S02]  /*2de0*/  @!P1 FSEL R13, R13, R11, !P0 ;  /* 0x0000000b0d0d9208 */ /* 0x000fe40004000000 */
[----:B------:R-:W-:-:S04]  /*2df0*/  ISETP.GE.U32.AND P0, PT, R5, R6, PT ;  /* 0x000000060500720c */ /* 0x000fc80003f06070 */
[----:B------:R-:W-:Y:S01]  /*2e00*/  ISETP.GE.AND.EX P0, PT, R4, R7, PT, P0 ;  /* 0x000000070400720c */ /* 0x000fe20003f06300 */
[----:B------:R-:W-:Y:S01]  /*2e10*/  @!P1 DADD R16, R16, R12 ;  /* 0x0000000010109229 */ /* 0x000fe2000000000c */
[----:B------:R-:W-:-:S11]  /*2e20*/  IMAD.MOV.U32 R12, RZ, RZ, R9 ;  /* 0x000000ffff0c7224 */ /* 0x000fd600078e0009 */
[----:B------:R-:W-:Y:S05]  /*2e30*/  @!P0 BRA `(.L_x_30) ;  /* 0xfffffff800808947 */ /* 0x000fea000383ffff */
.L_x_21:
[----:B------:R-:W-:Y:S05]  /*2e40*/  BSYNC.RECONVERGENT B0 ;  /* 0x0000000000007941 */ /* 0x000fea0003800200 */
.L_x_20:
[----:B------:R-:W0:Y:S02]  /*2e50*/  LDCU.64 UR4, c[0x0][0x3a0] ;  /* 0x00007400ff0477ac */ /* 0x000e240008000a00 */
[----:B0-----:R-:W-:-:S04]  /*2e60*/  LEA R4, P0, R2, UR4, 0x3 ;  /* 0x0000000402047c11 */ /* 0x001fc8000f8018ff */
[----:B------:R-:W-:-:S05]  /*2e70*/  LEA.HI.X R5, R2, UR5, R3, 0x3, P0 ;  /* 0x0000000502057c11 */ /* 0x000fca00080f1c03 */
[----:B------:R-:W-:Y:S01]  /*2e80*/  STG.E.64 desc[UR8][R4.64], R16 ;  /* 0x0000001004007986 */ /* 0x000fe2000c101b08 */
[----:B------:R-:W-:Y:S05]  /*2e90*/  EXIT ;  /* 0x000000000000794d */ /* 0x000fea0003800000 */
        .weak           $__internal_0_$__cuda_sm20_div_rn_f64_full
        .type           $__internal_0_$__cuda_sm20_div_rn_f64_full,@function
        .size           $__internal_0_$__cuda_sm20_div_rn_f64_full,(.L_x_37 - $__internal_0_$__cuda_sm20_div_rn_f64_full)
$__internal_0_$__cuda_sm20_div_rn_f64_full:
[----:B------:R-:W-:Y:S01]  /*2ea0*/  FSETP.GEU.AND P2, PT, |R13|, 1.469367938527859385e-39, PT ;  /* 0x001000000d00780b */ /* 0x000fe20003f4e200 */
[----:B------:R-:W-:Y:S01]  /*2eb0*/  IMAD.MOV.U32 R33, RZ, RZ, 0x1ca00000 ;  /* 0x1ca00000ff217424 */ /* 0x000fe200078e00ff */
[C---:B------:R-:W-:Y:S01]  /*2ec0*/  FSETP.GEU.AND P0, PT, |R27|.reuse, 1.469367938527859385e-39, PT ;  /* 0x001000001b00780b */ /* 0x040fe20003f0e200 */
[----:B------:R-:W-:Y:S01]  /*2ed0*/  IMAD.MOV.U32 R20, RZ, RZ, 0x1 ;  /* 0x00000001ff147424 */ /* 0x000fe200078e00ff */
[----:B------:R-:W-:Y:S01]  /*2ee0*/  LOP3.LUT R10, R27, 0x800fffff, RZ, 0xc0, !PT ;  /* 0x800fffff1b0a7812 */ /* 0x000fe200078ec0ff */
[----:B------:R-:W-:Y:S01]  /*2ef0*/  BSSY.RECONVERGENT B4, `(.L_x_31) ;  /* 0x0000052000047945 */ /* 0x000fe20003800200 */
[----:B------:R-:W-:Y:S02]  /*2f00*/  LOP3.LUT R32, R13, 0x7ff00000, RZ, 0xc0, !PT ;  /* 0x7ff000000d207812 */ /* 0x000fe400078ec0ff */
[----:B------:R-:W-:Y:S01]  /*2f10*/  LOP3.LUT R11, R10, 0x3ff00000, RZ, 0xfc, !PT ;  /* 0x3ff000000a0b7812 */ /* 0x000fe200078efcff */
[----:B------:R-:W-:Y:S01]  /*2f20*/  IMAD.MOV.U32 R10, RZ, RZ, R26 ;  /* 0x000000ffff0a7224 */ /* 0x000fe200078e001a */
[----:B------:R-:W-:-:S02]  /*2f30*/  LOP3.LUT R35, R27, 0x7ff00000, RZ, 0xc0, !PT ;  /* 0x7ff000001b237812 */ /* 0x000fc400078ec0ff */
[----:B------:R-:W-:Y:S01]  /*2f40*/  MOV R18, R12 ;  /* 0x0000000c00127202 */ /* 0x000fe20000000f00 */
[----:B------:R-:W-:Y:S01]  /*2f50*/  @!P2 IMAD.MOV.U32 R22, RZ, RZ, RZ ;  /* 0x000000ffff16a224 */ /* 0x000fe200078e00ff */
[----:B------:R-:W-:Y:S01]  /*2f60*/  @!P2 LOP3.LUT R19, R27, 0x7ff00000, RZ, 0xc0, !PT ;  /* 0x7ff000001b13a812 */ /* 0x000fe200078ec0ff */
[----:B------:R-:W-:Y:S01]  /*2f70*/  @!P0 DMUL R10, R26, 8.98846567431157953865e+307 ;  /* 0x7fe000001a0a8828 */ /* 0x000fe20000000000 */
[C---:B------:R-:W-:Y:S02]  /*2f80*/  ISETP.GE.U32.AND P1, PT, R32.reuse, R35, PT ;  /* 0x000000232000720c */ /* 0x040fe40003f26070 */
[----:B------:R-:W-:Y:S02]  /*2f90*/  @!P2 ISETP.GE.U32.AND P3, PT, R32, R19, PT ;  /* 0x000000132000a20c */ /* 0x000fe40003f66070 */
[C---:B------:R-:W-:Y:S01]  /*2fa0*/  SEL R19, R33.reuse, 0x63400000, !P1 ;  /* 0x6340000021137807 */ /* 0x040fe20004800000 */
[----:B------:R-:W0:Y:S01]  /*2fb0*/  MUFU.RCP64H R21, R11 ;  /* 0x0000000b00157308 */ /* 0x000e220000001800 */
[----:B------:R-:W-:-:S02]  /*2fc0*/  @!P2 SEL R23, R33, 0x63400000, !P3 ;  /* 0x634000002117a807 */ /* 0x000fc40005800000 */
[--C-:B------:R-:W-:Y:S02]  /*2fd0*/  LOP3.LUT R19, R19, 0x800fffff, R13.reuse, 0xf8, !PT ;  /* 0x800fffff13137812 */ /* 0x100fe400078ef80d */
[----:B------:R-:W-:Y:S02]  /*2fe0*/  @!P2 LOP3.LUT R23, R23, 0x80000000, R13, 0xf8, !PT ;  /* 0x800000001717a812 */ /* 0x000fe400078ef80d */
[----:B------:R-:W-:Y:S02]  /*2ff0*/  @!P0 LOP3.LUT R35, R11, 0x7ff00000, RZ, 0xc0, !PT ;  /* 0x7ff000000b238812 */ /* 0x000fe400078ec0ff */
[----:B------:R-:W-:-:S06]  /*3000*/  @!P2 LOP3.LUT R23, R23, 0x100000, RZ, 0xfc, !PT ;  /* 0x001000001717a812 */ /* 0x000fcc00078efcff */
[----:B------:R-:W-:Y:S02]  /*3010*/  @!P2 DFMA R18, R18, 2, -R22 ;  /* 0x400000001212a82b */ /* 0x000fe40000000816 */
[----:B0-----:R-:W-:-:S08]  /*3020*/  DFMA R22, R20, -R10, 1 ;  /* 0x3ff000001416742b */ /* 0x001fd0000000080a */
[----:B------:R-:W-:-:S08]  /*3030*/  DFMA R22, R22, R22, R22 ;  /* 0x000000161616722b */ /* 0x000fd00000000016 */
[----:B------:R-:W-:-:S08]  /*3040*/  DFMA R22, R20, R22, R20 ;  /* 0x000000161416722b */ /* 0x000fd00000000014 */
[----:B------:R-:W-:-:S08]  /*3050*/  DFMA R20, R22, -R10, 1 ;  /* 0x3ff000001614742b */ /* 0x000fd0000000080a */
[----:B------:R-:W-:-:S08]  /*3060*/  DFMA R20, R22, R20, R22 ;  /* 0x000000141614722b */ /* 0x000fd00000000016 */
[----:B------:R-:W-:-:S08]  /*3070*/  DMUL R22, R20, R18 ;  /* 0x0000001214167228 */ /* 0x000fd00000000000 */
[----:B------:R-:W-:-:S08]  /*3080*/  DFMA R24, R22, -R10, R18 ;  /* 0x8000000a1618722b */ /* 0x000fd00000000012 */
[----:B------:R-:W-:Y:S01]  /*3090*/  DFMA R24, R20, R24, R22 ;  /* 0x000000181418722b */ /* 0x000fe20000000016 */
[----:B------:R-:W-:Y:S01]  /*30a0*/  IMAD.MOV.U32 R22, RZ, RZ, R32 ;  /* 0x000000ffff167224 */ /* 0x000fe200078e0020 */
[----:B------:R-:W-:-:S05]  /*30b0*/  @!P2 LOP3.LUT R22, R19, 0x7ff00000, RZ, 0xc0, !PT ;  /* 0x7ff000001316a812 */ /* 0x000fca00078ec0ff */
[----:B------:R-:W-:-:S05]  /*30c0*/  VIADD R20, R22, 0xffffffff ;  /* 0xffffffff16147836 */ /* 0x000fca0000000000 */
[----:B------:R-:W-:Y:S01]  /*30d0*/  ISETP.GT.U32.AND P0, PT, R20, 0x7feffffe, PT ;  /* 0x7feffffe1400780c */ /* 0x000fe20003f04070 */
[----:B------:R-:W-:-:S05]  /*30e0*/  VIADD R20, R35, 0xffffffff ;  /* 0xffffffff23147836 */ /* 0x000fca0000000000 */
[----:B------:R-:W-:-:S13]  /*30f0*/  ISETP.GT.U32.OR P0, PT, R20, 0x7feffffe, P0 ;  /* 0x7feffffe1400780c */ /* 0x000fda0000704470 */
[----:B------:R-:W-:Y:S05]  /*3100*/  @P0 BRA `(.L_x_32) ;  /* 0x00000000006c0947 */ /* 0x000fea0003800000 */
[----:B------:R-:W-:-:S04]  /*3110*/  LOP3.LUT R13, R27, 0x7ff00000, RZ, 0xc0, !PT ;  /* 0x7ff000001b0d7812 */ /* 0x000fc800078ec0ff */
[CC--:B------:R-:W-:Y:S02]  /*3120*/  VIADDMNMX R12, R32.reuse, -R13.reuse, 0xb9600000, !PT ;  /* 0xb9600000200c7446 */ /* 0x0c0fe4000780090d */
[----:B------:R-:W-:Y:S02]  /*3130*/  ISETP.GE.U32.AND P0, PT, R32, R13, PT ;  /* 0x0000000d2000720c */ /* 0x000fe40003f06070 */
[----:B------:R-:W-:Y:S02]  /*3140*/  VIMNMX R12, PT, PT, R12, 0x46a00000, PT ;  /* 0x46a000000c0c7848 */ /* 0x000fe40003fe0100 */
[----:B------:R-:W-:-:S05]  /*3150*/  SEL R33, R33, 0x63400000, !P0 ;  /* 0x6340000021217807 */ /* 0x000fca0004000000 */
[----:B------:R-:W-:Y:S02]  /*3160*/  IMAD.IADD R22, R12, 0x1, -R33 ;  /* 0x000000010c167824 */ /* 0x000fe400078e0a21 */
[----:B------:R-:W-:Y:S02]  /*3170*/  IMAD.MOV.U32 R12, RZ, RZ, RZ ;  /* 0x000000ffff0c7224 */ /* 0x000fe400078e00ff */
[----:B------:R-:W-:-:S06]  /*3180*/  VIADD R13, R22, 0x7fe00000 ;  /* 0x7fe00000160d7836 */ /* 0x000fcc0000000000 */
[----:B------:R-:W-:-:S10]  /*3190*/  DMUL R20, R24, R12 ;  /* 0x0000000c18147228 */ /* 0x000fd40000000000 */
[----:B------:R-:W-:-:S13]  /*31a0*/  FSETP.GTU.AND P0, PT, |R21|, 1.469367938527859385e-39, PT ;  /* 0x001000001500780b */ /* 0x000fda0003f0c200 */
[----:B------:R-:W-:Y:S05]  /*31b0*/  @P0 BRA `(.L_x_33) ;  /* 0x0000000000940947 */ /* 0x000fea0003800000 */
[----:B------:R-:W-:Y:S01]  /*31c0*/  DFMA R10, R24, -R10, R18 ;  /* 0x8000000a180a722b */ /* 0x000fe20000000012 */
[----:B------:R-:W-:-:S09]  /*31d0*/  IMAD.MOV.U32 R12, RZ, RZ, RZ ;  /* 0x000000ffff0c7224 */ /* 0x000fd200078e00ff */
[C---:B------:R-:W-:Y:S02]  /*31e0*/  FSETP.NEU.AND P0, PT, R11.reuse, RZ, PT ;  /* 0x000000ff0b00720b */ /* 0x040fe40003f0d000 */
[----:B------:R-:W-:-:S04]  /*31f0*/  LOP3.LUT R19, R11, 0x80000000, R27, 0x48, !PT ;  /* 0x800000000b137812 */ /* 0x000fc800078e481b */
[----:B------:R-:W-:-:S07]  /*3200*/  LOP3.LUT R13, R19, R13, RZ, 0xfc, !PT ;  /* 0x0000000d130d7212 */ /* 0x000fce00078efcff */
[----:B------:R-:W-:Y:S05]  /*3210*/  @!P0 BRA `(.L_x_33) ;  /* 0x00000000007c8947 */ /* 0x000fea0003800000 */
[----:B------:R-:W-:Y:S01]  /*3220*/  IMAD.MOV R11, RZ, RZ, -R22 ;  /* 0x000000ffff0b7224 */ /* 0x000fe200078e0a16 */
[----:B------:R-:W-:Y:S01]  /*3230*/  DMUL.RP R12, R24, R12 ;  /* 0x0000000c180c7228 */ /* 0x000fe20000008000 */
[----:B------:R-:W-:-:S06]  /*3240*/  IMAD.MOV.U32 R10, RZ, RZ, RZ ;  /* 0x000000ffff0a7224 */ /* 0x000fcc00078e00ff */
[----:B------:R-:W-:-:S03]  /*3250*/  DFMA R10, R20, -R10, R24 ;  /* 0x8000000a140a722b */ /* 0x000fc60000000018 */
[----:B------:R-:W-:-:S03]  /*3260*/  LOP3.LUT R19, R13, R19, RZ, 0x3c, !PT ;  /* 0x000000130d137212 */ /* 0x000fc600078e3cff */
[----:B------:R-:W-:-:S04]  /*3270*/  IADD3 R10, PT, PT, -R22, -0x43300000, RZ ;  /* 0xbcd00000160a7810 */ /* 0x000fc80007ffe1ff */
[----:B------:R-:W-:-:S04]  /*3280*/  FSETP.NEU.AND P0, PT, |R11|, R10, PT ;  /* 0x0000000a0b00720b */ /* 0x000fc80003f0d200 */
[----:B------:R-:W-:Y:S02]  /*3290*/  FSEL R20, R12, R20, !P0 ;  /* 0x000000140c147208 */ /* 0x000fe40004000000 */
[----:B------:R-:W-:Y:S01]  /*32a0*/  FSEL R21, R19, R21, !P0 ;  /* 0x0000001513157208 */ /* 0x000fe20004000000 */
[----:B------:R-:W-:Y:S06]  /*32b0*/  BRA `(.L_x_33) ;  /* 0x0000000000547947 */ /* 0x000fec0003800000 */
.L_x_32:
[----:B------:R-:W-:-:S14]  /*32c0*/  DSETP.NAN.AND P0, PT, R12, R12, PT ;  /* 0x0000000c0c00722a */ /* 0x000fdc0003f08000 */
[----:B------:R-:W-:Y:S05]  /*32d0*/  @P0 BRA `(.L_x_34) ;  /* 0x0000000000440947 */ /* 0x000fea0003800000 */
[----:B------:R-:W-:-:S14]  /*32e0*/  DSETP.NAN.AND P0, PT, R26, R26, PT ;  /* 0x0000001a1a00722a */ /* 0x000fdc0003f08000 */
[----:B------:R-:W-:Y:S05]  /*32f0*/  @P0 BRA `(.L_x_35) ;  /* 0x0000000000300947 */ /* 0x000fea0003800000 */
[----:B------:R-:W-:Y:S01]  /*3300*/  ISETP.NE.AND P0, PT, R22, R35, PT ;  /* 0x000000231600720c */ /* 0x000fe20003f05270 */
[----:B------:R-:W-:Y:S01]  /*3310*/  IMAD.MOV.U32 R21, RZ, RZ, -0x80000 ;  /* 0xfff80000ff157424 */ /* 0x000fe200078e00ff */
[----:B------:R-:W-:-:S11]  /*3320*/  MOV R20, 0x0 ;  /* 0x0000000000147802 */ /* 0x000fd60000000f00 */
[----:B------:R-:W-:Y:S05]  /*3330*/  @!P0 BRA `(.L_x_33) ;  /* 0x0000000000348947 */ /* 0x000fea0003800000 */
[----:B------:R-:W-:Y:S02]  /*3340*/  ISETP.NE.AND P0, PT, R22, 0x7ff00000, PT ;  /* 0x7ff000001600780c */ /* 0x000fe40003f05270 */
[----:B------:R-:W-:Y:S02]  /*3350*/  LOP3.LUT R21, R13, 0x80000000, R27, 0x48, !PT ;  /* 0x800000000d157812 */ /* 0x000fe400078e481b */
[----:B------:R-:W-:-:S13]  /*3360*/  ISETP.EQ.OR P0, PT, R35, RZ, !P0 ;  /* 0x000000ff2300720c */ /* 0x000fda0004702670 */
[----:B------:R-:W-:Y:S01]  /*3370*/  @P0 LOP3.LUT R10, R21, 0x7ff00000, RZ, 0xfc, !PT ;  /* 0x7ff00000150a0812 */ /* 0x000fe200078efcff */
[----:B------:R-:W-:Y:S02]  /*3380*/  @!P0 IMAD.MOV.U32 R20, RZ, RZ, RZ ;  /* 0x000000ffff148224 */ /* 0x000fe400078e00ff */
[----:B------:R-:W-:Y:S02]  /*3390*/  @P0 IMAD.MOV.U32 R20, RZ, RZ, RZ ;  /* 0x000000ffff140224 */ /* 0x000fe400078e00ff */
[----:B------:R-:W-:Y:S01]  /*33a0*/  @P0 IMAD.MOV.U32 R21, RZ, RZ, R10 ;  /* 0x000000ffff150224 */ /* 0x000fe200078e000a */
[----:B------:R-:W-:Y:S06]  /*33b0*/  BRA `(.L_x_33) ;  /* 0x0000000000147947 */ /* 0x000fec0003800000 */
.L_x_35:
[----:B------:R-:W-:Y:S01]  /*33c0*/  LOP3.LUT R21, R27, 0x80000, RZ, 0xfc, !PT ;  /* 0x000800001b157812 */ /* 0x000fe200078efcff */
[----:B------:R-:W-:Y:S01]  /*33d0*/  IMAD.MOV.U32 R20, RZ, RZ, R26 ;  /* 0x000000ffff147224 */ /* 0x000fe200078e001a */
[----:B------:R-:W-:Y:S06]  /*33e0*/  BRA `(.L_x_33) ;  /* 0x0000000000087947 */ /* 0x000fec0003800000 */
.L_x_34:
[----:B------:R-:W-:Y:S01]  /*33f0*/  LOP3.LUT R21, R13, 0x80000, RZ, 0xfc, !PT ;  /* 0x000800000d157812 */ /* 0x000fe200078efcff */
[----:B------:R-:W-:-:S07]  /*3400*/  IMAD.MOV.U32 R20, RZ, RZ, R12 ;  /* 0x000000ffff147224 */ /* 0x000fce00078e000c */
.L_x_33:
[----:B------:R-:W-:Y:S05]  /*3410*/  BSYNC.RECONVERGENT B4 ;  /* 0x0000000000047941 */ /* 0x000fea0003800200 */
.L_x_31:
[----:B------:R-:W-:Y:S02]  /*3420*/  IMAD.MOV.U32 R10, RZ, RZ, R0 ;  /* 0x000000ffff0a7224 */ /* 0x000fe400078e0000 */
[----:B------:R-:W-:Y:S02]  /*3430*/  IMAD.MOV.U32 R11, RZ, RZ, 0x0 ;  /* 0x00000000ff0b7424 */ /* 0x000fe400078e00ff */
[----:B------:R-:W-:Y:S02]  /*3440*/  IMAD.MOV.U32 R12, RZ, RZ, R20 ;  /* 0x000000ffff0c7224 */ /* 0x000fe400078e0014 */
[----:B------:R-:W-:Y:S01]  /*3450*/  IMAD.MOV.U32 R13, RZ, RZ, R21 ;  /* 0x000000ffff0d7224 */ /* 0x000fe200078e0015 */
[----:B------:R-:W-:Y:S06]  /*3460*/  RET.REL.NODEC R10 `(_Z21ParSpaRyserCudaKernelPiS_PdiS0_S0_xxx) ;  /* 0xffffffc80ae47950 */ /* 0x000fec0003c3ffff */
.L_x_36:
[----:B------:R-:W-:-:S00]  /*3470*/  BRA `(.L_x_36) ;  /* 0xfffffffc00fc7947 */ /* 0x000fc0000383ffff */
[----:B------:R-:W-:-:S00]  /*3480*/  NOP ;  /* 0x0000000000007918 */ /* 0x000fc00000000000 */
[----:B------:R-:W-:-:S00]  /*3490*/  NOP ;  /* 0x0000000000007918 */ /* 0x000fc00000000000 */
[----:B------:R-:W-:-:S00]  /*34a0*/  NOP ;  /* 0x0000000000007918 */ /* 0x000fc00000000000 */
[----:B------:R-:W-:-:S00]  /*34b0*/  NOP ;  /* 0x0000000000007918 */ /* 0x000fc00000000000 */
[----:B------:R-:W-:-:S00]  /*34c0*/  NOP ;  /* 0x0000000000007918 */ /* 0x000fc00000000000 */
[----:B------:R-:W-:-:S00]  /*34d0*/  NOP ;  /* 0x0000000000007918 */ /* 0x000fc00000000000 */
[----:B------:R-:W-:-:S00]  /*34e0*/  NOP ;  /* 0x0000000000007918 */ /* 0x000fc00000000000 */
[----:B------:R-:W-:-:S00]  /*34f0*/  NOP ;  /* 0x0000000000007918 */ /* 0x000fc00000000000 */
.L_x_37:


//--------------------- .nv.shared.reserved.0     --------------------------
	.section	.nv.shared.reserved.0,"aw",@nobits
	.weak		__nv_reservedSMEM_offset_0_alias
	.size		__nv_reservedSMEM_offset_0_alias, 0, 64
	.other		__nv_reservedSMEM_offset_0_alias,@"STO_CUDA_RESERVED_SHARED STV_DEFAULT"
__nv_reservedSMEM_offset_0_alias:
	.zero		0
	.zero		64


//--------------------- .nv.constant0._Z21ParSpaRyserCudaKernelPiS_PdiS0_S0_xxx --------------------------
	.section	.nv.constant0._Z21ParSpaRyserCudaKernelPiS_PdiS0_S0_xxx,"a",@progbits
	.sectionflags	@""
	.align	4
.nv.constant0._Z21ParSpaRyserCudaKernelPiS_PdiS0_S0_xxx:
	.zero		968


//--------------------- SYMBOLS --------------------------

	.type		.nv.reservedSmem.offset0,@object
	.size		.nv.reservedSmem.offset0,0x4
